//
// Generated by NVIDIA NVVM Compiler
//
// Compiler Build ID: CL-36424714
// Cuda compilation tools, release 13.0, V13.0.88
// Based on NVVM 20.0.0
//

.version 9.0
.target sm_100
.address_size 64

	// .globl	_Z14softmax_kernelPKfPfi
// _ZZ14softmax_kernelPKfPfiE7max_val has been demoted
// _ZZ14softmax_kernelPKfPfiE3sum has been demoted
// _ZZ19pool2_shared_kernelPKfPfE4tile has been demoted
// _ZZ19conv2_shared_kernelPKfS0_S0_PfE4tile has been demoted
// _ZZ19conv1_shared_kernelPKfS0_S0_PfE4tile has been demoted

.visible .entry _Z14softmax_kernelPKfPfi(
	.param .u64 .ptr .align 1 _Z14softmax_kernelPKfPfi_param_0,
	.param .u64 .ptr .align 1 _Z14softmax_kernelPKfPfi_param_1,
	.param .u32 _Z14softmax_kernelPKfPfi_param_2
)
{
	.reg .pred 	%p<52>;
	.reg .b32 	%r<55>;
	.reg .b32 	%f<198>;
	.reg .b64 	%rd<36>;
	// demoted variable
	.shared .align 4 .f32 _ZZ14softmax_kernelPKfPfiE7max_val;
	// demoted variable
	.shared .align 4 .f32 _ZZ14softmax_kernelPKfPfiE3sum;
	ld.param.u64 	%rd17, [_Z14softmax_kernelPKfPfi_param_0];
	ld.param.u64 	%rd18, [_Z14softmax_kernelPKfPfi_param_1];
	ld.param.u32 	%r35, [_Z14softmax_kernelPKfPfi_param_2];
	cvta.to.global.u64 	%rd1, %rd18;
	cvta.to.global.u64 	%rd2, %rd17;
	mov.u32 	%r1, %tid.x;
	setp.ne.s32 	%p1, %r1, 0;
	@%p1 bra 	$L__BB0_73;
	ld.global.f32 	%f156, [%rd2];
	st.shared.f32 	[_ZZ14softmax_kernelPKfPfiE7max_val], %f156;
	setp.lt.s32 	%p2, %r35, 2;
	@%p2 bra 	$L__BB0_73;
	add.s32 	%r2, %r35, -1;
	add.s32 	%r37, %r35, -2;
	and.b32  	%r3, %r2, 15;
	setp.lt.u32 	%p3, %r37, 15;
	mov.b32 	%r47, 1;
	@%p3 bra 	$L__BB0_38;
	and.b32  	%r39, %r2, -16;
	neg.s32 	%r45, %r39;
	add.s64 	%rd32, %rd2, 32;
	mov.b32 	%r44, 0;
$L__BB0_4:
	.pragma "nounroll";
	ld.global.f32 	%f3, [%rd32+-28];
	setp.leu.f32 	%p4, %f3, %f156;
	@%p4 bra 	$L__BB0_6;
	st.shared.f32 	[_ZZ14softmax_kernelPKfPfiE7max_val], %f3;
	mov.f32 	%f156, %f3;
$L__BB0_6:
	ld.global.f32 	%f5, [%rd32+-24];
	setp.leu.f32 	%p5, %f5, %f156;
	@%p5 bra 	$L__BB0_8;
	st.shared.f32 	[_ZZ14softmax_kernelPKfPfiE7max_val], %f5;
	mov.f32 	%f156, %f5;
$L__BB0_8:
	ld.global.f32 	%f7, [%rd32+-20];
	setp.leu.f32 	%p6, %f7, %f156;
	@%p6 bra 	$L__BB0_10;
	st.shared.f32 	[_ZZ14softmax_kernelPKfPfiE7max_val], %f7;
	mov.f32 	%f156, %f7;
$L__BB0_10:
	ld.global.f32 	%f9, [%rd32+-16];
	setp.leu.f32 	%p7, %f9, %f156;
	@%p7 bra 	$L__BB0_12;
	st.shared.f32 	[_ZZ14softmax_kernelPKfPfiE7max_val], %f9;
	mov.f32 	%f156, %f9;
$L__BB0_12:
	ld.global.f32 	%f11, [%rd32+-12];
	setp.leu.f32 	%p8, %f11, %f156;
	@%p8 bra 	$L__BB0_14;
	st.shared.f32 	[_ZZ14softmax_kernelPKfPfiE7max_val], %f11;
	mov.f32 	%f156, %f11;
$L__BB0_14:
	ld.global.f32 	%f13, [%rd32+-8];
	setp.leu.f32 	%p9, %f13, %f156;
	@%p9 bra 	$L__BB0_16;
	st.shared.f32 	[_ZZ14softmax_kernelPKfPfiE7max_val], %f13;
	mov.f32 	%f156, %f13;
$L__BB0_16:
	ld.global.f32 	%f15, [%rd32+-4];
	setp.leu.f32 	%p10, %f15, %f156;
	@%p10 bra 	$L__BB0_18;
	st.shared.f32 	[_ZZ14softmax_kernelPKfPfiE7max_val], %f15;
	mov.f32 	%f156, %f15;
$L__BB0_18:
	ld.global.f32 	%f17, [%rd32];
	setp.leu.f32 	%p11, %f17, %f156;
	@%p11 bra 	$L__BB0_20;
	st.shared.f32 	[_ZZ14softmax_kernelPKfPfiE7max_val], %f17;
	mov.f32 	%f156, %f17;
$L__BB0_20:
	ld.global.f32 	%f19, [%rd32+4];
	setp.leu.f32 	%p12, %f19, %f156;
	@%p12 bra 	$L__BB0_22;
	st.shared.f32 	[_ZZ14softmax_kernelPKfPfiE7max_val], %f19;
	mov.f32 	%f156, %f19;
$L__BB0_22:
	ld.global.f32 	%f21, [%rd32+8];
	setp.leu.f32 	%p13, %f21, %f156;
	@%p13 bra 	$L__BB0_24;
	st.shared.f32 	[_ZZ14softmax_kernelPKfPfiE7max_val], %f21;
	mov.f32 	%f156, %f21;
$L__BB0_24:
	ld.global.f32 	%f23, [%rd32+12];
	setp.leu.f32 	%p14, %f23, %f156;
	@%p14 bra 	$L__BB0_26;
	st.shared.f32 	[_ZZ14softmax_kernelPKfPfiE7max_val], %f23;
	mov.f32 	%f156, %f23;
$L__BB0_26:
	ld.global.f32 	%f25, [%rd32+16];
	setp.leu.f32 	%p15, %f25, %f156;
	@%p15 bra 	$L__BB0_28;
	st.shared.f32 	[_ZZ14softmax_kernelPKfPfiE7max_val], %f25;
	mov.f32 	%f156, %f25;
$L__BB0_28:
	ld.global.f32 	%f27, [%rd32+20];
	setp.leu.f32 	%p16, %f27, %f156;
	@%p16 bra 	$L__BB0_30;
	st.shared.f32 	[_ZZ14softmax_kernelPKfPfiE7max_val], %f27;
	mov.f32 	%f156, %f27;
$L__BB0_30:
	ld.global.f32 	%f29, [%rd32+24];
	setp.leu.f32 	%p17, %f29, %f156;
	@%p17 bra 	$L__BB0_32;
	st.shared.f32 	[_ZZ14softmax_kernelPKfPfiE7max_val], %f29;
	mov.f32 	%f156, %f29;
$L__BB0_32:
	ld.global.f32 	%f31, [%rd32+28];
	setp.leu.f32 	%p18, %f31, %f156;
	@%p18 bra 	$L__BB0_34;
	st.shared.f32 	[_ZZ14softmax_kernelPKfPfiE7max_val], %f31;
	mov.f32 	%f156, %f31;
$L__BB0_34:
	ld.global.f32 	%f33, [%rd32+32];
	setp.leu.f32 	%p19, %f33, %f156;
	@%p19 bra 	$L__BB0_36;
	st.shared.f32 	[_ZZ14softmax_kernelPKfPfiE7max_val], %f33;
	mov.f32 	%f156, %f33;
$L__BB0_36:
	add.s32 	%r45, %r45, 16;
	add.s32 	%r44, %r44, 16;
	add.s64 	%rd32, %rd32, 64;
	setp.ne.s32 	%p20, %r45, 0;
	@%p20 bra 	$L__BB0_4;
	add.s32 	%r47, %r44, 1;
$L__BB0_38:
	setp.eq.s32 	%p21, %r3, 0;
	@%p21 bra 	$L__BB0_73;
	and.b32  	%r11, %r2, 7;
	setp.lt.u32 	%p22, %r3, 8;
	@%p22 bra 	$L__BB0_57;
	mul.wide.u32 	%rd19, %r47, 4;
	add.s64 	%rd6, %rd2, %rd19;
	ld.global.f32 	%f36, [%rd6];
	setp.leu.f32 	%p23, %f36, %f156;
	@%p23 bra 	$L__BB0_42;
	st.shared.f32 	[_ZZ14softmax_kernelPKfPfiE7max_val], %f36;
	mov.f32 	%f156, %f36;
$L__BB0_42:
	ld.global.f32 	%f38, [%rd6+4];
	setp.leu.f32 	%p24, %f38, %f156;
	@%p24 bra 	$L__BB0_44;
	st.shared.f32 	[_ZZ14softmax_kernelPKfPfiE7max_val], %f38;
	mov.f32 	%f156, %f38;
$L__BB0_44:
	ld.global.f32 	%f40, [%rd6+8];
	setp.leu.f32 	%p25, %f40, %f156;
	@%p25 bra 	$L__BB0_46;
	st.shared.f32 	[_ZZ14softmax_kernelPKfPfiE7max_val], %f40;
	mov.f32 	%f156, %f40;
$L__BB0_46:
	ld.global.f32 	%f42, [%rd6+12];
	setp.leu.f32 	%p26, %f42, %f156;
	@%p26 bra 	$L__BB0_48;
	st.shared.f32 	[_ZZ14softmax_kernelPKfPfiE7max_val], %f42;
	mov.f32 	%f156, %f42;
$L__BB0_48:
	ld.global.f32 	%f44, [%rd6+16];
	setp.leu.f32 	%p27, %f44, %f156;
	@%p27 bra 	$L__BB0_50;
	st.shared.f32 	[_ZZ14softmax_kernelPKfPfiE7max_val], %f44;
	mov.f32 	%f156, %f44;
$L__BB0_50:
	ld.global.f32 	%f46, [%rd6+20];
	setp.leu.f32 	%p28, %f46, %f156;
	@%p28 bra 	$L__BB0_52;
	st.shared.f32 	[_ZZ14softmax_kernelPKfPfiE7max_val], %f46;
	mov.f32 	%f156, %f46;
$L__BB0_52:
	ld.global.f32 	%f48, [%rd6+24];
	setp.leu.f32 	%p29, %f48, %f156;
	@%p29 bra 	$L__BB0_54;
	st.shared.f32 	[_ZZ14softmax_kernelPKfPfiE7max_val], %f48;
	mov.f32 	%f156, %f48;
$L__BB0_54:
	ld.global.f32 	%f50, [%rd6+28];
	setp.leu.f32 	%p30, %f50, %f156;
	@%p30 bra 	$L__BB0_56;
	st.shared.f32 	[_ZZ14softmax_kernelPKfPfiE7max_val], %f50;
	mov.f32 	%f156, %f50;
$L__BB0_56:
	add.s32 	%r47, %r47, 8;
$L__BB0_57:
	setp.eq.s32 	%p31, %r11, 0;
	@%p31 bra 	$L__BB0_73;
	and.b32  	%r14, %r2, 3;
	setp.lt.u32 	%p32, %r11, 4;
	@%p32 bra 	$L__BB0_68;
	mul.wide.u32 	%rd20, %r47, 4;
	add.s64 	%rd7, %rd2, %rd20;
	ld.global.f32 	%f53, [%rd7];
	setp.leu.f32 	%p33, %f53, %f156;
	@%p33 bra 	$L__BB0_61;
	st.shared.f32 	[_ZZ14softmax_kernelPKfPfiE7max_val], %f53;
	mov.f32 	%f156, %f53;
$L__BB0_61:
	ld.global.f32 	%f55, [%rd7+4];
	setp.leu.f32 	%p34, %f55, %f156;
	@%p34 bra 	$L__BB0_63;
	st.shared.f32 	[_ZZ14softmax_kernelPKfPfiE7max_val], %f55;
	mov.f32 	%f156, %f55;
$L__BB0_63:
	ld.global.f32 	%f57, [%rd7+8];
	setp.leu.f32 	%p35, %f57, %f156;
	@%p35 bra 	$L__BB0_65;
	st.shared.f32 	[_ZZ14softmax_kernelPKfPfiE7max_val], %f57;
	mov.f32 	%f156, %f57;
$L__BB0_65:
	ld.global.f32 	%f59, [%rd7+12];
	setp.leu.f32 	%p36, %f59, %f156;
	@%p36 bra 	$L__BB0_67;
	st.shared.f32 	[_ZZ14softmax_kernelPKfPfiE7max_val], %f59;
	mov.f32 	%f156, %f59;
$L__BB0_67:
	add.s32 	%r47, %r47, 4;
$L__BB0_68:
	setp.eq.s32 	%p37, %r14, 0;
	@%p37 bra 	$L__BB0_73;
	mul.wide.u32 	%rd21, %r47, 4;
	add.s64 	%rd33, %rd2, %rd21;
	neg.s32 	%r49, %r14;
$L__BB0_70:
	.pragma "nounroll";
	ld.global.f32 	%f63, [%rd33];
	setp.leu.f32 	%p38, %f63, %f156;
	@%p38 bra 	$L__BB0_72;
	st.shared.f32 	[_ZZ14softmax_kernelPKfPfiE7max_val], %f63;
	mov.f32 	%f156, %f63;
$L__BB0_72:
	add.s64 	%rd33, %rd33, 4;
	add.s32 	%r49, %r49, 1;
	setp.ne.s32 	%p39, %r49, 0;
	@%p39 bra 	$L__BB0_70;
$L__BB0_73:
	bar.sync 	0;
	setp.ge.u32 	%p40, %r1, %r35;
	@%p40 bra 	$L__BB0_75;
	mul.wide.u32 	%rd22, %r1, 4;
	add.s64 	%rd23, %rd2, %rd22;
	ld.global.f32 	%f78, [%rd23];
	ld.shared.f32 	%f79, [_ZZ14softmax_kernelPKfPfiE7max_val];
	sub.f32 	%f80, %f78, %f79;
	fma.rn.f32 	%f81, %f80, 0f3BBB989D, 0f3F000000;
	cvt.sat.f32.f32 	%f82, %f81;
	mov.f32 	%f83, 0f4B400001;
	mov.f32 	%f84, 0f437C0000;
	fma.rm.f32 	%f85, %f82, %f84, %f83;
	add.f32 	%f86, %f85, 0fCB40007F;
	neg.f32 	%f87, %f86;
	fma.rn.f32 	%f88, %f80, 0f3FB8AA3B, %f87;
	fma.rn.f32 	%f89, %f80, 0f32A57060, %f88;
	mov.b32 	%r40, %f85;
	shl.b32 	%r41, %r40, 23;
	mov.b32 	%f90, %r41;
	ex2.approx.ftz.f32 	%f91, %f89;
	mul.f32 	%f92, %f91, %f90;
	add.s64 	%rd24, %rd1, %rd22;
	st.global.f32 	[%rd24], %f92;
$L__BB0_75:
	setp.ne.s32 	%p41, %r1, 0;
	bar.sync 	0;
	@%p41 bra 	$L__BB0_90;
	mov.b32 	%r42, 0;
	st.shared.u32 	[_ZZ14softmax_kernelPKfPfiE3sum], %r42;
	setp.lt.s32 	%p42, %r35, 1;
	@%p42 bra 	$L__BB0_90;
	and.b32  	%r20, %r35, 15;
	setp.lt.u32 	%p43, %r35, 16;
	mov.b32 	%r52, 0;
	mov.f32 	%f197, 0f00000000;
	@%p43 bra 	$L__BB0_80;
	and.b32  	%r52, %r35, 2147483632;
	neg.s32 	%r50, %r52;
	add.s64 	%rd34, %rd1, 32;
	mov.f32 	%f197, 0f00000000;
$L__BB0_79:
	.pragma "nounroll";
	ld.global.f32 	%f96, [%rd34+-32];
	add.f32 	%f97, %f96, %f197;
	ld.global.f32 	%f98, [%rd34+-28];
	add.f32 	%f99, %f98, %f97;
	ld.global.f32 	%f100, [%rd34+-24];
	add.f32 	%f101, %f100, %f99;
	ld.global.f32 	%f102, [%rd34+-20];
	add.f32 	%f103, %f102, %f101;
	ld.global.f32 	%f104, [%rd34+-16];
	add.f32 	%f105, %f104, %f103;
	ld.global.f32 	%f106, [%rd34+-12];
	add.f32 	%f107, %f106, %f105;
	ld.global.f32 	%f108, [%rd34+-8];
	add.f32 	%f109, %f108, %f107;
	ld.global.f32 	%f110, [%rd34+-4];
	add.f32 	%f111, %f110, %f109;
	ld.global.f32 	%f112, [%rd34];
	add.f32 	%f113, %f112, %f111;
	ld.global.f32 	%f114, [%rd34+4];
	add.f32 	%f115, %f114, %f113;
	ld.global.f32 	%f116, [%rd34+8];
	add.f32 	%f117, %f116, %f115;
	ld.global.f32 	%f118, [%rd34+12];
	add.f32 	%f119, %f118, %f117;
	ld.global.f32 	%f120, [%rd34+16];
	add.f32 	%f121, %f120, %f119;
	ld.global.f32 	%f122, [%rd34+20];
	add.f32 	%f123, %f122, %f121;
	ld.global.f32 	%f124, [%rd34+24];
	add.f32 	%f125, %f124, %f123;
	ld.global.f32 	%f126, [%rd34+28];
	add.f32 	%f197, %f126, %f125;
	add.s32 	%r50, %r50, 16;
	add.s64 	%rd34, %rd34, 64;
	setp.ne.s32 	%p44, %r50, 0;
	@%p44 bra 	$L__BB0_79;
$L__BB0_80:
	setp.eq.s32 	%p45, %r20, 0;
	@%p45 bra 	$L__BB0_89;
	and.b32  	%r26, %r35, 7;
	setp.lt.u32 	%p46, %r20, 8;
	@%p46 bra 	$L__BB0_83;
	mul.wide.u32 	%rd25, %r52, 4;
	add.s64 	%rd26, %rd1, %rd25;
	ld.global.f32 	%f128, [%rd26];
	add.f32 	%f129, %f128, %f197;
	ld.global.f32 	%f130, [%rd26+4];
	add.f32 	%f131, %f130, %f129;
	ld.global.f32 	%f132, [%rd26+8];
	add.f32 	%f133, %f132, %f131;
	ld.global.f32 	%f134, [%rd26+12];
	add.f32 	%f135, %f134, %f133;
	ld.global.f32 	%f136, [%rd26+16];
	add.f32 	%f137, %f136, %f135;
	ld.global.f32 	%f138, [%rd26+20];
	add.f32 	%f139, %f138, %f137;
	ld.global.f32 	%f140, [%rd26+24];
	add.f32 	%f141, %f140, %f139;
	ld.global.f32 	%f142, [%rd26+28];
	add.f32 	%f197, %f142, %f141;
	add.s32 	%r52, %r52, 8;
$L__BB0_83:
	setp.eq.s32 	%p47, %r26, 0;
	@%p47 bra 	$L__BB0_89;
	and.b32  	%r29, %r35, 3;
	setp.lt.u32 	%p48, %r26, 4;
	@%p48 bra 	$L__BB0_86;
	mul.wide.u32 	%rd27, %r52, 4;
	add.s64 	%rd28, %rd1, %rd27;
	ld.global.f32 	%f144, [%rd28];
	add.f32 	%f145, %f144, %f197;
	ld.global.f32 	%f146, [%rd28+4];
	add.f32 	%f147, %f146, %f145;
	ld.global.f32 	%f148, [%rd28+8];
	add.f32 	%f149, %f148, %f147;
	ld.global.f32 	%f150, [%rd28+12];
	add.f32 	%f197, %f150, %f149;
	add.s32 	%r52, %r52, 4;
$L__BB0_86:
	setp.eq.s32 	%p49, %r29, 0;
	@%p49 bra 	$L__BB0_89;
	mul.wide.u32 	%rd29, %r52, 4;
	add.s64 	%rd35, %rd1, %rd29;
	neg.s32 	%r54, %r29;
$L__BB0_88:
	.pragma "nounroll";
	ld.global.f32 	%f151, [%rd35];
	add.f32 	%f197, %f151, %f197;
	add.s64 	%rd35, %rd35, 4;
	add.s32 	%r54, %r54, 1;
	setp.ne.s32 	%p50, %r54, 0;
	@%p50 bra 	$L__BB0_88;
$L__BB0_89:
	st.shared.f32 	[_ZZ14softmax_kernelPKfPfiE3sum], %f197;
$L__BB0_90:
	setp.ge.u32 	%p51, %r1, %r35;
	bar.sync 	0;
	@%p51 bra 	$L__BB0_92;
	mul.wide.u32 	%rd30, %r1, 4;
	add.s64 	%rd31, %rd1, %rd30;
	ld.global.f32 	%f152, [%rd31];
	ld.shared.f32 	%f153, [_ZZ14softmax_kernelPKfPfiE3sum];
	div.rn.f32 	%f154, %f152, %f153;
	st.global.f32 	[%rd31], %f154;
$L__BB0_92:
	ret;

}
	// .globl	_Z10fc3_kernelPKfS0_S0_Pf
.visible .entry _Z10fc3_kernelPKfS0_S0_Pf(
	.param .u64 .ptr .align 1 _Z10fc3_kernelPKfS0_S0_Pf_param_0,
	.param .u64 .ptr .align 1 _Z10fc3_kernelPKfS0_S0_Pf_param_1,
	.param .u64 .ptr .align 1 _Z10fc3_kernelPKfS0_S0_Pf_param_2,
	.param .u64 .ptr .align 1 _Z10fc3_kernelPKfS0_S0_Pf_param_3
)
{
	.reg .pred 	%p<3>;
	.reg .b32 	%r<13>;
	.reg .b32 	%f<18>;
	.reg .b64 	%rd<19>;

	ld.param.u64 	%rd5, [_Z10fc3_kernelPKfS0_S0_Pf_param_0];
	ld.param.u64 	%rd6, [_Z10fc3_kernelPKfS0_S0_Pf_param_1];
	ld.param.u64 	%rd7, [_Z10fc3_kernelPKfS0_S0_Pf_param_2];
	ld.param.u64 	%rd8, [_Z10fc3_kernelPKfS0_S0_Pf_param_3];
	mov.u32 	%r7, %ctaid.x;
	mov.u32 	%r8, %ntid.x;
	mov.u32 	%r9, %tid.x;
	mad.lo.s32 	%r1, %r7, %r8, %r9;
	setp.gt.s32 	%p1, %r1, 9;
	@%p1 bra 	$L__BB1_4;
	mul.lo.s32 	%r11, %r1, 84;
	cvta.to.global.u64 	%rd9, %rd5;
	add.s64 	%rd18, %rd9, 8;
	cvta.to.global.u64 	%rd10, %rd6;
	add.s64 	%rd2, %rd10, 8;
	mov.f32 	%f17, 0f00000000;
	mov.b32 	%r12, 0;
$L__BB1_2:
	mul.wide.s32 	%rd11, %r11, 4;
	add.s64 	%rd12, %rd2, %rd11;
	ld.global.f32 	%f4, [%rd18+-8];
	ld.global.f32 	%f5, [%rd12+-8];
	fma.rn.f32 	%f6, %f4, %f5, %f17;
	ld.global.f32 	%f7, [%rd18+-4];
	ld.global.f32 	%f8, [%rd12+-4];
	fma.rn.f32 	%f9, %f7, %f8, %f6;
	ld.global.f32 	%f10, [%rd18];
	ld.global.f32 	%f11, [%rd12];
	fma.rn.f32 	%f12, %f10, %f11, %f9;
	ld.global.f32 	%f13, [%rd18+4];
	ld.global.f32 	%f14, [%rd12+4];
	fma.rn.f32 	%f17, %f13, %f14, %f12;
	add.s32 	%r12, %r12, 4;
	add.s64 	%rd18, %rd18, 16;
	add.s32 	%r11, %r11, 4;
	setp.ne.s32 	%p2, %r12, 84;
	@%p2 bra 	$L__BB1_2;
	cvta.to.global.u64 	%rd13, %rd7;
	mul.wide.s32 	%rd14, %r1, 4;
	add.s64 	%rd15, %rd13, %rd14;
	ld.global.f32 	%f15, [%rd15];
	add.f32 	%f16, %f17, %f15;
	cvta.to.global.u64 	%rd16, %rd8;
	add.s64 	%rd17, %rd16, %rd14;
	st.global.f32 	[%rd17], %f16;
$L__BB1_4:
	ret;

}
	// .globl	_Z10fc2_kernelPKfS0_S0_Pf
.visible .entry _Z10fc2_kernelPKfS0_S0_Pf(
	.param .u64 .ptr .align 1 _Z10fc2_kernelPKfS0_S0_Pf_param_0,
	.param .u64 .ptr .align 1 _Z10fc2_kernelPKfS0_S0_Pf_param_1,
	.param .u64 .ptr .align 1 _Z10fc2_kernelPKfS0_S0_Pf_param_2,
	.param .u64 .ptr .align 1 _Z10fc2_kernelPKfS0_S0_Pf_param_3
)
{
	.reg .pred 	%p<3>;
	.reg .b32 	%r<13>;
	.reg .b32 	%f<31>;
	.reg .b64 	%rd<19>;

	ld.param.u64 	%rd5, [_Z10fc2_kernelPKfS0_S0_Pf_param_0];
	ld.param.u64 	%rd6, [_Z10fc2_kernelPKfS0_S0_Pf_param_1];
	ld.param.u64 	%rd7, [_Z10fc2_kernelPKfS0_S0_Pf_param_2];
	ld.param.u64 	%rd8, [_Z10fc2_kernelPKfS0_S0_Pf_param_3];
	mov.u32 	%r7, %ctaid.x;
	mov.u32 	%r8, %ntid.x;
	mov.u32 	%r9, %tid.x;
	mad.lo.s32 	%r1, %r7, %r8, %r9;
	setp.gt.s32 	%p1, %r1, 83;
	@%p1 bra 	$L__BB2_4;
	mul.lo.s32 	%r11, %r1, 120;
	cvta.to.global.u64 	%rd9, %rd5;
	add.s64 	%rd18, %rd9, 16;
	cvta.to.global.u64 	%rd10, %rd6;
	add.s64 	%rd2, %rd10, 16;
	mov.f32 	%f30, 0f00000000;
	mov.b32 	%r12, 0;
$L__BB2_2:
	mul.wide.s32 	%rd11, %r11, 4;
	add.s64 	%rd12, %rd2, %rd11;
	ld.global.f32 	%f4, [%rd18+-16];
	ld.global.f32 	%f5, [%rd12+-16];
	fma.rn.f32 	%f6, %f4, %f5, %f30;
	ld.global.f32 	%f7, [%rd18+-12];
	ld.global.f32 	%f8, [%rd12+-12];
	fma.rn.f32 	%f9, %f7, %f8, %f6;
	ld.global.f32 	%f10, [%rd18+-8];
	ld.global.f32 	%f11, [%rd12+-8];
	fma.rn.f32 	%f12, %f10, %f11, %f9;
	ld.global.f32 	%f13, [%rd18+-4];
	ld.global.f32 	%f14, [%rd12+-4];
	fma.rn.f32 	%f15, %f13, %f14, %f12;
	ld.global.f32 	%f16, [%rd18];
	ld.global.f32 	%f17, [%rd12];
	fma.rn.f32 	%f18, %f16, %f17, %f15;
	ld.global.f32 	%f19, [%rd18+4];
	ld.global.f32 	%f20, [%rd12+4];
	fma.rn.f32 	%f21, %f19, %f20, %f18;
	ld.global.f32 	%f22, [%rd18+8];
	ld.global.f32 	%f23, [%rd12+8];
	fma.rn.f32 	%f24, %f22, %f23, %f21;
	ld.global.f32 	%f25, [%rd18+12];
	ld.global.f32 	%f26, [%rd12+12];
	fma.rn.f32 	%f30, %f25, %f26, %f24;
	add.s32 	%r12, %r12, 8;
	add.s64 	%rd18, %rd18, 32;
	add.s32 	%r11, %r11, 8;
	setp.ne.s32 	%p2, %r12, 120;
	@%p2 bra 	$L__BB2_2;
	cvta.to.global.u64 	%rd13, %rd7;
	mul.wide.s32 	%rd14, %r1, 4;
	add.s64 	%rd15, %rd13, %rd14;
	ld.global.f32 	%f27, [%rd15];
	add.f32 	%f28, %f30, %f27;
	max.f32 	%f29, %f28, 0f00000000;
	cvta.to.global.u64 	%rd16, %rd8;
	add.s64 	%rd17, %rd16, %rd14;
	st.global.f32 	[%rd17], %f29;
$L__BB2_4:
	ret;

}
	// .globl	_Z10fc1_kernelPKfS0_S0_Pf
.visible .entry _Z10fc1_kernelPKfS0_S0_Pf(
	.param .u64 .ptr .align 1 _Z10fc1_kernelPKfS0_S0_Pf_param_0,
	.param .u64 .ptr .align 1 _Z10fc1_kernelPKfS0_S0_Pf_param_1,
	.param .u64 .ptr .align 1 _Z10fc1_kernelPKfS0_S0_Pf_param_2,
	.param .u64 .ptr .align 1 _Z10fc1_kernelPKfS0_S0_Pf_param_3
)
{
	.reg .pred 	%p<3>;
	.reg .b32 	%r<13>;
	.reg .b32 	%f<55>;
	.reg .b64 	%rd<19>;

	ld.param.u64 	%rd5, [_Z10fc1_kernelPKfS0_S0_Pf_param_0];
	ld.param.u64 	%rd6, [_Z10fc1_kernelPKfS0_S0_Pf_param_1];
	ld.param.u64 	%rd7, [_Z10fc1_kernelPKfS0_S0_Pf_param_2];
	ld.param.u64 	%rd8, [_Z10fc1_kernelPKfS0_S0_Pf_param_3];
	mov.u32 	%r7, %ctaid.x;
	mov.u32 	%r8, %ntid.x;
	mov.u32 	%r9, %tid.x;
	mad.lo.s32 	%r1, %r7, %r8, %r9;
	setp.gt.s32 	%p1, %r1, 119;
	@%p1 bra 	$L__BB3_4;
	shl.b32 	%r11, %r1, 8;
	cvta.to.global.u64 	%rd9, %rd5;
	add.s64 	%rd18, %rd9, 32;
	cvta.to.global.u64 	%rd10, %rd6;
	add.s64 	%rd2, %rd10, 32;
	mov.f32 	%f54, 0f00000000;
	mov.b32 	%r12, 0;
$L__BB3_2:
	mul.wide.s32 	%rd11, %r11, 4;
	add.s64 	%rd12, %rd2, %rd11;
	ld.global.f32 	%f4, [%rd18+-32];
	ld.global.f32 	%f5, [%rd12+-32];
	fma.rn.f32 	%f6, %f4, %f5, %f54;
	ld.global.f32 	%f7, [%rd18+-28];
	ld.global.f32 	%f8, [%rd12+-28];
	fma.rn.f32 	%f9, %f7, %f8, %f6;
	ld.global.f32 	%f10, [%rd18+-24];
	ld.global.f32 	%f11, [%rd12+-24];
	fma.rn.f32 	%f12, %f10, %f11, %f9;
	ld.global.f32 	%f13, [%rd18+-20];
	ld.global.f32 	%f14, [%rd12+-20];
	fma.rn.f32 	%f15, %f13, %f14, %f12;
	ld.global.f32 	%f16, [%rd18+-16];
	ld.global.f32 	%f17, [%rd12+-16];
	fma.rn.f32 	%f18, %f16, %f17, %f15;
	ld.global.f32 	%f19, [%rd18+-12];
	ld.global.f32 	%f20, [%rd12+-12];
	fma.rn.f32 	%f21, %f19, %f20, %f18;
	ld.global.f32 	%f22, [%rd18+-8];
	ld.global.f32 	%f23, [%rd12+-8];
	fma.rn.f32 	%f24, %f22, %f23, %f21;
	ld.global.f32 	%f25, [%rd18+-4];
	ld.global.f32 	%f26, [%rd12+-4];
	fma.rn.f32 	%f27, %f25, %f26, %f24;
	ld.global.f32 	%f28, [%rd18];
	ld.global.f32 	%f29, [%rd12];
	fma.rn.f32 	%f30, %f28, %f29, %f27;
	ld.global.f32 	%f31, [%rd18+4];
	ld.global.f32 	%f32, [%rd12+4];
	fma.rn.f32 	%f33, %f31, %f32, %f30;
	ld.global.f32 	%f34, [%rd18+8];
	ld.global.f32 	%f35, [%rd12+8];
	fma.rn.f32 	%f36, %f34, %f35, %f33;
	ld.global.f32 	%f37, [%rd18+12];
	ld.global.f32 	%f38, [%rd12+12];
	fma.rn.f32 	%f39, %f37, %f38, %f36;
	ld.global.f32 	%f40, [%rd18+16];
	ld.global.f32 	%f41, [%rd12+16];
	fma.rn.f32 	%f42, %f40, %f41, %f39;
	ld.global.f32 	%f43, [%rd18+20];
	ld.global.f32 	%f44, [%rd12+20];
	fma.rn.f32 	%f45, %f43, %f44, %f42;
	ld.global.f32 	%f46, [%rd18+24];
	ld.global.f32 	%f47, [%rd12+24];
	fma.rn.f32 	%f48, %f46, %f47, %f45;
	ld.global.f32 	%f49, [%rd18+28];
	ld.global.f32 	%f50, [%rd12+28];
	fma.rn.f32 	%f54, %f49, %f50, %f48;
	add.s32 	%r12, %r12, 16;
	add.s64 	%rd18, %rd18, 64;
	add.s32 	%r11, %r11, 16;
	setp.ne.s32 	%p2, %r12, 256;
	@%p2 bra 	$L__BB3_2;
	cvta.to.global.u64 	%rd13, %rd7;
	mul.wide.s32 	%rd14, %r1, 4;
	add.s64 	%rd15, %rd13, %rd14;
	ld.global.f32 	%f51, [%rd15];
	add.f32 	%f52, %f54, %f51;
	max.f32 	%f53, %f52, 0f00000000;
	cvta.to.global.u64 	%rd16, %rd8;
	add.s64 	%rd17, %rd16, %rd14;
	st.global.f32 	[%rd17], %f53;
$L__BB3_4:
	ret;

}
	// .globl	_Z13flatten_pool2PKfPf
.visible .entry _Z13flatten_pool2PKfPf(
	.param .u64 .ptr .align 1 _Z13flatten_pool2PKfPf_param_0,
	.param .u64 .ptr .align 1 _Z13flatten_pool2PKfPf_param_1
)
{
	.reg .pred 	%p<2>;
	.reg .b32 	%r<5>;
	.reg .b32 	%f<2>;
	.reg .b64 	%rd<8>;

	ld.param.u64 	%rd1, [_Z13flatten_pool2PKfPf_param_0];
	ld.param.u64 	%rd2, [_Z13flatten_pool2PKfPf_param_1];
	mov.u32 	%r2, %ctaid.x;
	mov.u32 	%r3, %ntid.x;
	mov.u32 	%r4, %tid.x;
	mad.lo.s32 	%r1, %r2, %r3, %r4;
	setp.gt.s32 	%p1, %r1, 255;
	@%p1 bra 	$L__BB4_2;
	cvta.to.global.u64 	%rd3, %rd1;
	cvta.to.global.u64 	%rd4, %rd2;
	mul.wide.s32 	%rd5, %r1, 4;
	add.s64 	%rd6, %rd3, %rd5;
	ld.global.f32 	%f1, [%rd6];
	add.s64 	%rd7, %rd4, %rd5;
	st.global.f32 	[%rd7], %f1;
$L__BB4_2:
	ret;

}
	// .globl	_Z19pool2_shared_kernelPKfPf
.visible .entry _Z19pool2_shared_kernelPKfPf(
	.param .u64 .ptr .align 1 _Z19pool2_shared_kernelPKfPf_param_0,
	.param .u64 .ptr .align 1 _Z19pool2_shared_kernelPKfPf_param_1
)
{
	.reg .pred 	%p<4>;
	.reg .b32 	%r<23>;
	.reg .b32 	%f<13>;
	.reg .b64 	%rd<9>;
	// demoted variable
	.shared .align 4 .b8 _ZZ19pool2_shared_kernelPKfPfE4tile[400];
	ld.param.u64 	%rd1, [_Z19pool2_shared_kernelPKfPf_param_0];
	ld.param.u64 	%rd2, [_Z19pool2_shared_kernelPKfPf_param_1];
	mov.u32 	%r1, %tid.x;
	mov.u32 	%r2, %tid.y;
	mov.u32 	%r5, %ctaid.y;
	mov.u32 	%r6, %ntid.y;
	mad.lo.s32 	%r3, %r5, %r6, %r2;
	mov.u32 	%r7, %ctaid.x;
	mov.u32 	%r8, %ntid.x;
	mad.lo.s32 	%r4, %r7, %r8, %r1;
	setp.gt.u32 	%p1, %r3, 3;
	setp.gt.s32 	%p2, %r4, 3;
	or.pred  	%p3, %p1, %p2;
	@%p3 bra 	$L__BB5_2;
	mov.u32 	%r9, %ctaid.z;
	cvta.to.global.u64 	%rd3, %rd2;
	cvta.to.global.u64 	%rd4, %rd1;
	shl.b32 	%r10, %r4, 1;
	shl.b32 	%r11, %r9, 6;
	add.s32 	%r12, %r10, %r11;
	shl.b32 	%r13, %r3, 4;
	add.s32 	%r14, %r12, %r13;
	mul.wide.s32 	%rd5, %r14, 4;
	add.s64 	%rd6, %rd4, %rd5;
	ld.global.f32 	%f1, [%rd6];
	shl.b32 	%r15, %r1, 3;
	mad.lo.s32 	%r16, %r2, 80, %r15;
	mov.u32 	%r17, _ZZ19pool2_shared_kernelPKfPfE4tile;
	add.s32 	%r18, %r17, %r16;
	st.shared.f32 	[%r18], %f1;
	ld.global.f32 	%f2, [%rd6+4];
	st.shared.f32 	[%r18+4], %f2;
	ld.global.f32 	%f3, [%rd6+32];
	st.shared.f32 	[%r18+40], %f3;
	ld.global.f32 	%f4, [%rd6+36];
	st.shared.f32 	[%r18+44], %f4;
	bar.sync 	0;
	ld.shared.f32 	%f5, [%r18];
	max.f32 	%f6, %f5, 0fCE6E6B28;
	ld.shared.f32 	%f7, [%r18+4];
	max.f32 	%f8, %f6, %f7;
	ld.shared.f32 	%f9, [%r18+40];
	max.f32 	%f10, %f8, %f9;
	ld.shared.f32 	%f11, [%r18+44];
	max.f32 	%f12, %f10, %f11;
	shl.b32 	%r19, %r9, 4;
	shl.b32 	%r20, %r3, 2;
	add.s32 	%r21, %r4, %r19;
	add.s32 	%r22, %r21, %r20;
	mul.wide.s32 	%rd7, %r22, 4;
	add.s64 	%rd8, %rd3, %rd7;
	st.global.f32 	[%rd8], %f12;
$L__BB5_2:
	ret;

}
	// .globl	_Z19conv2_shared_kernelPKfS0_S0_Pf
.visible .entry _Z19conv2_shared_kernelPKfS0_S0_Pf(
	.param .u64 .ptr .align 1 _Z19conv2_shared_kernelPKfS0_S0_Pf_param_0,
	.param .u64 .ptr .align 1 _Z19conv2_shared_kernelPKfS0_S0_Pf_param_1,
	.param .u64 .ptr .align 1 _Z19conv2_shared_kernelPKfS0_S0_Pf_param_2,
	.param .u64 .ptr .align 1 _Z19conv2_shared_kernelPKfS0_S0_Pf_param_3
)
{
	.reg .pred 	%p<42>;
	.reg .b32 	%r<125>;
	.reg .b32 	%f<106>;
	.reg .b64 	%rd<47>;
	// demoted variable
	.shared .align 4 .b8 _ZZ19conv2_shared_kernelPKfS0_S0_PfE4tile[6144];
	ld.param.u64 	%rd11, [_Z19conv2_shared_kernelPKfS0_S0_Pf_param_0];
	ld.param.u64 	%rd8, [_Z19conv2_shared_kernelPKfS0_S0_Pf_param_1];
	ld.param.u64 	%rd9, [_Z19conv2_shared_kernelPKfS0_S0_Pf_param_2];
	ld.param.u64 	%rd10, [_Z19conv2_shared_kernelPKfS0_S0_Pf_param_3];
	cvta.to.global.u64 	%rd1, %rd11;
	mov.u32 	%r1, %ctaid.z;
	mov.u32 	%r67, %ctaid.y;
	mov.u32 	%r2, %ntid.y;
	mul.lo.s32 	%r3, %r67, %r2;
	mov.u32 	%r4, %tid.y;
	add.s32 	%r5, %r3, %r4;
	mov.u32 	%r68, %ctaid.x;
	mov.u32 	%r6, %ntid.x;
	mul.lo.s32 	%r7, %r68, %r6;
	mov.u32 	%r8, %tid.x;
	add.s32 	%r9, %r7, %r8;
	setp.gt.u32 	%p1, %r5, 7;
	setp.gt.s32 	%p2, %r9, 7;
	or.pred  	%p3, %p1, %p2;
	@%p3 bra 	$L__BB6_47;
	setp.gt.u32 	%p4, %r4, 15;
	@%p4 bra 	$L__BB6_44;
	mov.u32 	%r70, _ZZ19conv2_shared_kernelPKfS0_S0_PfE4tile;
	mov.u32 	%r109, %r4;
$L__BB6_3:
	setp.gt.u32 	%p5, %r8, 15;
	@%p5 bra 	$L__BB6_8;
	add.s32 	%r11, %r109, %r3;
	mul.lo.s32 	%r12, %r11, 12;
	shl.b32 	%r69, %r109, 6;
	add.s32 	%r13, %r70, %r69;
	mov.u32 	%r110, %r8;
$L__BB6_5:
	setp.gt.u32 	%p6, %r11, 11;
	add.s32 	%r15, %r110, %r7;
	setp.gt.s32 	%p7, %r15, 11;
	mov.f32 	%f99, 0f00000000;
	or.pred  	%p8, %p6, %p7;
	@%p8 bra 	$L__BB6_7;
	add.s32 	%r71, %r12, %r15;
	mul.wide.s32 	%rd12, %r71, 4;
	add.s64 	%rd13, %rd1, %rd12;
	ld.global.f32 	%f99, [%rd13];
$L__BB6_7:
	shl.b32 	%r72, %r110, 2;
	add.s32 	%r73, %r13, %r72;
	st.shared.f32 	[%r73], %f99;
	add.s32 	%r110, %r110, %r6;
	setp.lt.u32 	%p9, %r110, 16;
	@%p9 bra 	$L__BB6_5;
$L__BB6_8:
	add.s32 	%r109, %r109, %r2;
	setp.lt.u32 	%p10, %r109, 16;
	@%p10 bra 	$L__BB6_3;
	mov.u32 	%r111, %r4;
$L__BB6_10:
	setp.gt.u32 	%p11, %r8, 15;
	@%p11 bra 	$L__BB6_15;
	add.s32 	%r19, %r111, %r3;
	mul.lo.s32 	%r20, %r19, 12;
	shl.b32 	%r74, %r111, 6;
	add.s32 	%r76, %r70, %r74;
	add.s32 	%r21, %r76, 1024;
	cvt.u64.u32 	%rd15, %r20;
	mov.u32 	%r112, %r8;
$L__BB6_12:
	setp.gt.u32 	%p12, %r19, 11;
	add.s32 	%r23, %r112, %r7;
	setp.gt.s32 	%p13, %r23, 11;
	mov.f32 	%f100, 0f00000000;
	or.pred  	%p14, %p12, %p13;
	@%p14 bra 	$L__BB6_14;
	cvt.s64.s32 	%rd14, %r23;
	add.s64 	%rd16, %rd15, %rd14;
	shl.b64 	%rd17, %rd16, 2;
	add.s64 	%rd18, %rd1, %rd17;
	ld.global.f32 	%f100, [%rd18+576];
$L__BB6_14:
	shl.b32 	%r77, %r112, 2;
	add.s32 	%r78, %r21, %r77;
	st.shared.f32 	[%r78], %f100;
	add.s32 	%r112, %r112, %r6;
	setp.lt.u32 	%p15, %r112, 16;
	@%p15 bra 	$L__BB6_12;
$L__BB6_15:
	add.s32 	%r111, %r111, %r2;
	setp.lt.u32 	%p16, %r111, 16;
	@%p16 bra 	$L__BB6_10;
	mov.u32 	%r113, %r4;
$L__BB6_17:
	setp.gt.u32 	%p17, %r8, 15;
	@%p17 bra 	$L__BB6_22;
	add.s32 	%r27, %r113, %r3;
	mul.lo.s32 	%r28, %r27, 12;
	shl.b32 	%r79, %r113, 6;
	add.s32 	%r81, %r70, %r79;
	add.s32 	%r29, %r81, 2048;
	cvt.u64.u32 	%rd20, %r28;
	mov.u32 	%r114, %r8;
$L__BB6_19:
	setp.gt.u32 	%p18, %r27, 11;
	add.s32 	%r31, %r114, %r7;
	setp.gt.s32 	%p19, %r31, 11;
	mov.f32 	%f101, 0f00000000;
	or.pred  	%p20, %p18, %p19;
	@%p20 bra 	$L__BB6_21;
	cvt.s64.s32 	%rd19, %r31;
	add.s64 	%rd21, %rd20, %rd19;
	shl.b64 	%rd22, %rd21, 2;
	add.s64 	%rd23, %rd1, %rd22;
	ld.global.f32 	%f101, [%rd23+1152];
$L__BB6_21:
	shl.b32 	%r82, %r114, 2;
	add.s32 	%r83, %r29, %r82;
	st.shared.f32 	[%r83], %f101;
	add.s32 	%r114, %r114, %r6;
	setp.lt.u32 	%p21, %r114, 16;
	@%p21 bra 	$L__BB6_19;
$L__BB6_22:
	add.s32 	%r113, %r113, %r2;
	setp.lt.u32 	%p22, %r113, 16;
	@%p22 bra 	$L__BB6_17;
	mov.u32 	%r115, %r4;
$L__BB6_24:
	setp.gt.u32 	%p23, %r8, 15;
	@%p23 bra 	$L__BB6_29;
	add.s32 	%r35, %r115, %r3;
	mul.lo.s32 	%r36, %r35, 12;
	shl.b32 	%r84, %r115, 6;
	add.s32 	%r86, %r70, %r84;
	add.s32 	%r37, %r86, 3072;
	cvt.u64.u32 	%rd25, %r36;
	mov.u32 	%r116, %r8;
$L__BB6_26:
	setp.gt.u32 	%p24, %r35, 11;
	add.s32 	%r39, %r116, %r7;
	setp.gt.s32 	%p25, %r39, 11;
	mov.f32 	%f102, 0f00000000;
	or.pred  	%p26, %p24, %p25;
	@%p26 bra 	$L__BB6_28;
	cvt.s64.s32 	%rd24, %r39;
	add.s64 	%rd26, %rd25, %rd24;
	shl.b64 	%rd27, %rd26, 2;
	add.s64 	%rd28, %rd1, %rd27;
	ld.global.f32 	%f102, [%rd28+1728];
$L__BB6_28:
	shl.b32 	%r87, %r116, 2;
	add.s32 	%r88, %r37, %r87;
	st.shared.f32 	[%r88], %f102;
	add.s32 	%r116, %r116, %r6;
	setp.lt.u32 	%p27, %r116, 16;
	@%p27 bra 	$L__BB6_26;
$L__BB6_29:
	add.s32 	%r115, %r115, %r2;
	setp.lt.u32 	%p28, %r115, 16;
	@%p28 bra 	$L__BB6_24;
	mov.u32 	%r117, %r4;
$L__BB6_31:
	setp.gt.u32 	%p29, %r8, 15;
	@%p29 bra 	$L__BB6_36;
	add.s32 	%r43, %r117, %r3;
	mul.lo.s32 	%r44, %r43, 12;
	shl.b32 	%r89, %r117, 6;
	add.s32 	%r91, %r70, %r89;
	add.s32 	%r45, %r91, 4096;
	cvt.u64.u32 	%rd30, %r44;
	mov.u32 	%r118, %r8;
$L__BB6_33:
	setp.gt.u32 	%p30, %r43, 11;
	add.s32 	%r47, %r118, %r7;
	setp.gt.s32 	%p31, %r47, 11;
	mov.f32 	%f103, 0f00000000;
	or.pred  	%p32, %p30, %p31;
	@%p32 bra 	$L__BB6_35;
	cvt.s64.s32 	%rd29, %r47;
	add.s64 	%rd31, %rd30, %rd29;
	shl.b64 	%rd32, %rd31, 2;
	add.s64 	%rd33, %rd1, %rd32;
	ld.global.f32 	%f103, [%rd33+2304];
$L__BB6_35:
	shl.b32 	%r92, %r118, 2;
	add.s32 	%r93, %r45, %r92;
	st.shared.f32 	[%r93], %f103;
	add.s32 	%r118, %r118, %r6;
	setp.lt.u32 	%p33, %r118, 16;
	@%p33 bra 	$L__BB6_33;
$L__BB6_36:
	add.s32 	%r117, %r117, %r2;
	setp.lt.u32 	%p34, %r117, 16;
	@%p34 bra 	$L__BB6_31;
	shl.b32 	%r94, %r8, 2;
	add.s32 	%r96, %r94, %r70;
	add.s32 	%r50, %r96, 5120;
	shl.b32 	%r51, %r6, 2;
	add.s64 	%rd2, %rd1, 2880;
	mov.u32 	%r119, %r4;
$L__BB6_38:
	setp.gt.u32 	%p35, %r8, 15;
	@%p35 bra 	$L__BB6_43;
	add.s32 	%r53, %r119, %r3;
	mul.lo.s32 	%r97, %r53, 12;
	shl.b32 	%r98, %r119, 6;
	add.s32 	%r121, %r50, %r98;
	cvt.u64.u32 	%rd3, %r97;
	mov.u32 	%r120, %r9;
	mov.u32 	%r122, %r8;
$L__BB6_40:
	setp.gt.u32 	%p36, %r53, 11;
	cvt.s64.s32 	%rd34, %r120;
	add.s64 	%rd35, %rd3, %rd34;
	shl.b64 	%rd36, %rd35, 2;
	add.s64 	%rd4, %rd2, %rd36;
	setp.gt.s32 	%p37, %r120, 11;
	mov.f32 	%f104, 0f00000000;
	or.pred  	%p38, %p36, %p37;
	@%p38 bra 	$L__BB6_42;
	ld.global.f32 	%f104, [%rd4];
$L__BB6_42:
	st.shared.f32 	[%r121], %f104;
	add.s32 	%r122, %r122, %r6;
	add.s32 	%r121, %r121, %r51;
	add.s32 	%r120, %r120, %r6;
	setp.lt.u32 	%p39, %r122, 16;
	@%p39 bra 	$L__BB6_40;
$L__BB6_43:
	add.s32 	%r119, %r119, %r2;
	setp.lt.u32 	%p40, %r119, 16;
	@%p40 bra 	$L__BB6_38;
$L__BB6_44:
	bar.sync 	0;
	shl.b32 	%r100, %r4, 6;
	shl.b32 	%r101, %r8, 2;
	add.s32 	%r102, %r100, %r101;
	mov.u32 	%r103, _ZZ19conv2_shared_kernelPKfS0_S0_PfE4tile;
	add.s32 	%r104, %r102, %r103;
	add.s32 	%r124, %r104, 136;
	mul.wide.u32 	%rd37, %r1, 600;
	cvta.to.global.u64 	%rd38, %rd8;
	add.s64 	%rd39, %rd37, %rd38;
	add.s64 	%rd46, %rd39, 48;
	mov.f32 	%f105, 0f00000000;
	mov.b32 	%r123, 136;
$L__BB6_45:
	ld.shared.f32 	%f22, [%r124+-136];
	ld.global.f32 	%f23, [%rd46+-48];
	fma.rn.f32 	%f24, %f22, %f23, %f105;
	ld.shared.f32 	%f25, [%r124+-132];
	ld.global.f32 	%f26, [%rd46+-44];
	fma.rn.f32 	%f27, %f25, %f26, %f24;
	ld.shared.f32 	%f28, [%r124+-128];
	ld.global.f32 	%f29, [%rd46+-40];
	fma.rn.f32 	%f30, %f28, %f29, %f27;
	ld.shared.f32 	%f31, [%r124+-124];
	ld.global.f32 	%f32, [%rd46+-36];
	fma.rn.f32 	%f33, %f31, %f32, %f30;
	ld.shared.f32 	%f34, [%r124+-120];
	ld.global.f32 	%f35, [%rd46+-32];
	fma.rn.f32 	%f36, %f34, %f35, %f33;
	ld.shared.f32 	%f37, [%r124+-72];
	ld.global.f32 	%f38, [%rd46+-28];
	fma.rn.f32 	%f39, %f37, %f38, %f36;
	ld.shared.f32 	%f40, [%r124+-68];
	ld.global.f32 	%f41, [%rd46+-24];
	fma.rn.f32 	%f42, %f40, %f41, %f39;
	ld.shared.f32 	%f43, [%r124+-64];
	ld.global.f32 	%f44, [%rd46+-20];
	fma.rn.f32 	%f45, %f43, %f44, %f42;
	ld.shared.f32 	%f46, [%r124+-60];
	ld.global.f32 	%f47, [%rd46+-16];
	fma.rn.f32 	%f48, %f46, %f47, %f45;
	ld.shared.f32 	%f49, [%r124+-56];
	ld.global.f32 	%f50, [%rd46+-12];
	fma.rn.f32 	%f51, %f49, %f50, %f48;
	ld.shared.f32 	%f52, [%r124+-8];
	ld.global.f32 	%f53, [%rd46+-8];
	fma.rn.f32 	%f54, %f52, %f53, %f51;
	ld.shared.f32 	%f55, [%r124+-4];
	ld.global.f32 	%f56, [%rd46+-4];
	fma.rn.f32 	%f57, %f55, %f56, %f54;
	ld.shared.f32 	%f58, [%r124];
	ld.global.f32 	%f59, [%rd46];
	fma.rn.f32 	%f60, %f58, %f59, %f57;
	ld.shared.f32 	%f61, [%r124+4];
	ld.global.f32 	%f62, [%rd46+4];
	fma.rn.f32 	%f63, %f61, %f62, %f60;
	ld.shared.f32 	%f64, [%r124+8];
	ld.global.f32 	%f65, [%rd46+8];
	fma.rn.f32 	%f66, %f64, %f65, %f63;
	ld.shared.f32 	%f67, [%r124+56];
	ld.global.f32 	%f68, [%rd46+12];
	fma.rn.f32 	%f69, %f67, %f68, %f66;
	ld.shared.f32 	%f70, [%r124+60];
	ld.global.f32 	%f71, [%rd46+16];
	fma.rn.f32 	%f72, %f70, %f71, %f69;
	ld.shared.f32 	%f73, [%r124+64];
	ld.global.f32 	%f74, [%rd46+20];
	fma.rn.f32 	%f75, %f73, %f74, %f72;
	ld.shared.f32 	%f76, [%r124+68];
	ld.global.f32 	%f77, [%rd46+24];
	fma.rn.f32 	%f78, %f76, %f77, %f75;
	ld.shared.f32 	%f79, [%r124+72];
	ld.global.f32 	%f80, [%rd46+28];
	fma.rn.f32 	%f81, %f79, %f80, %f78;
	ld.shared.f32 	%f82, [%r124+120];
	ld.global.f32 	%f83, [%rd46+32];
	fma.rn.f32 	%f84, %f82, %f83, %f81;
	ld.shared.f32 	%f85, [%r124+124];
	ld.global.f32 	%f86, [%rd46+36];
	fma.rn.f32 	%f87, %f85, %f86, %f84;
	ld.shared.f32 	%f88, [%r124+128];
	ld.global.f32 	%f89, [%rd46+40];
	fma.rn.f32 	%f90, %f88, %f89, %f87;
	ld.shared.f32 	%f91, [%r124+132];
	ld.global.f32 	%f92, [%rd46+44];
	fma.rn.f32 	%f93, %f91, %f92, %f90;
	ld.shared.f32 	%f94, [%r124+136];
	ld.global.f32 	%f95, [%rd46+48];
	fma.rn.f32 	%f105, %f94, %f95, %f93;
	add.s32 	%r124, %r124, 1024;
	add.s32 	%r123, %r123, 1024;
	add.s64 	%rd46, %rd46, 100;
	setp.ne.s32 	%p41, %r123, 6280;
	@%p41 bra 	$L__BB6_45;
	shl.b32 	%r105, %r1, 6;
	shl.b32 	%r106, %r5, 3;
	add.s32 	%r107, %r9, %r105;
	add.s32 	%r108, %r107, %r106;
	cvta.to.global.u64 	%rd40, %rd9;
	mul.wide.u32 	%rd41, %r1, 4;
	add.s64 	%rd42, %rd40, %rd41;
	ld.global.f32 	%f96, [%rd42];
	add.f32 	%f97, %f105, %f96;
	max.f32 	%f98, %f97, 0f00000000;
	cvta.to.global.u64 	%rd43, %rd10;
	mul.wide.s32 	%rd44, %r108, 4;
	add.s64 	%rd45, %rd43, %rd44;
	st.global.f32 	[%rd45], %f98;
$L__BB6_47:
	ret;

}
	// .globl	_Z19conv1_shared_kernelPKfS0_S0_Pf
.visible .entry _Z19conv1_shared_kernelPKfS0_S0_Pf(
	.param .u64 .ptr .align 1 _Z19conv1_shared_kernelPKfS0_S0_Pf_param_0,
	.param .u64 .ptr .align 1 _Z19conv1_shared_kernelPKfS0_S0_Pf_param_1,
	.param .u64 .ptr .align 1 _Z19conv1_shared_kernelPKfS0_S0_Pf_param_2,
	.param .u64 .ptr .align 1 _Z19conv1_shared_kernelPKfS0_S0_Pf_param_3
)
{
	.reg .pred 	%p<72>;
	.reg .b32 	%r<49>;
	.reg .b32 	%f<131>;
	.reg .b64 	%rd<17>;
	// demoted variable
	.shared .align 4 .b8 _ZZ19conv1_shared_kernelPKfS0_S0_PfE4tile[4096];
	ld.param.u64 	%rd2, [_Z19conv1_shared_kernelPKfS0_S0_Pf_param_0];
	ld.param.u64 	%rd3, [_Z19conv1_shared_kernelPKfS0_S0_Pf_param_1];
	ld.param.u64 	%rd4, [_Z19conv1_shared_kernelPKfS0_S0_Pf_param_2];
	ld.param.u64 	%rd5, [_Z19conv1_shared_kernelPKfS0_S0_Pf_param_3];
	mov.u32 	%r1, %tid.x;
	mov.u32 	%r2, %tid.y;
	mov.u32 	%r7, %ctaid.y;
	mov.u32 	%r8, %ntid.y;
	mad.lo.s32 	%r3, %r7, %r8, %r2;
	mov.u32 	%r9, %ctaid.x;
	mov.u32 	%r10, %ntid.x;
	mad.lo.s32 	%r4, %r9, %r10, %r1;
	mov.u32 	%r5, %ctaid.z;
	setp.gt.u32 	%p1, %r3, 27;
	setp.gt.s32 	%p2, %r4, 27;
	shl.b32 	%r11, %r2, 7;
	mov.u32 	%r12, _ZZ19conv1_shared_kernelPKfS0_S0_PfE4tile;
	add.s32 	%r13, %r12, %r11;
	shl.b32 	%r14, %r1, 2;
	add.s32 	%r6, %r13, %r14;
	or.pred  	%p3, %p1, %p2;
	@%p3 bra 	$L__BB7_2;
	cvta.to.global.u64 	%rd6, %rd2;
	mad.lo.s32 	%r16, %r3, 28, %r4;
	mul.wide.s32 	%rd7, %r16, 4;
	add.s64 	%rd8, %rd6, %rd7;
	ld.global.f32 	%f51, [%rd8];
	st.shared.f32 	[%r6], %f51;
	bra.uni 	$L__BB7_3;
$L__BB7_2:
	mov.b32 	%r15, 0;
	st.shared.u32 	[%r6], %r15;
$L__BB7_3:
	bar.sync 	0;
	setp.gt.u32 	%p4, %r3, 23;
	setp.gt.s32 	%p5, %r4, 23;
	or.pred  	%p6, %p4, %p5;
	@%p6 bra 	$L__BB7_55;
	mul.lo.s32 	%r17, %r5, 25;
	and.b32  	%r18, %r1, 992;
	setp.ne.s32 	%p7, %r18, 0;
	cvta.to.global.u64 	%rd9, %rd3;
	mul.wide.u32 	%rd10, %r17, 4;
	add.s64 	%rd1, %rd9, %rd10;
	mov.f32 	%f107, 0f00000000;
	@%p7 bra 	$L__BB7_6;
	ld.shared.f32 	%f53, [%r6];
	ld.global.f32 	%f54, [%rd1];
	fma.rn.f32 	%f107, %f53, %f54, 0f00000000;
$L__BB7_6:
	setp.gt.u32 	%p8, %r2, 31;
	setp.gt.u32 	%p9, %r1, 30;
	or.pred  	%p10, %p8, %p9;
	@%p10 bra 	$L__BB7_8;
	ld.shared.f32 	%f55, [%r6+4];
	ld.global.f32 	%f56, [%rd1+4];
	fma.rn.f32 	%f107, %f55, %f56, %f107;
$L__BB7_8:
	setp.gt.u32 	%p11, %r2, 31;
	setp.gt.u32 	%p12, %r1, 29;
	or.pred  	%p13, %p11, %p12;
	@%p13 bra 	$L__BB7_10;
	ld.shared.f32 	%f57, [%r6+8];
	ld.global.f32 	%f58, [%rd1+8];
	fma.rn.f32 	%f107, %f57, %f58, %f107;
$L__BB7_10:
	setp.gt.u32 	%p14, %r2, 31;
	setp.gt.u32 	%p15, %r1, 28;
	or.pred  	%p16, %p14, %p15;
	@%p16 bra 	$L__BB7_12;
	ld.shared.f32 	%f59, [%r6+12];
	ld.global.f32 	%f60, [%rd1+12];
	fma.rn.f32 	%f107, %f59, %f60, %f107;
$L__BB7_12:
	setp.gt.u32 	%p17, %r2, 31;
	setp.gt.u32 	%p18, %r1, 27;
	or.pred  	%p19, %p17, %p18;
	@%p19 bra 	$L__BB7_14;
	ld.shared.f32 	%f61, [%r6+16];
	ld.global.f32 	%f62, [%rd1+16];
	fma.rn.f32 	%f107, %f61, %f62, %f107;
$L__BB7_14:
	setp.gt.u32 	%p20, %r2, 30;
	setp.gt.u32 	%p21, %r1, 31;
	or.pred  	%p22, %p20, %p21;
	@%p22 bra 	$L__BB7_16;
	ld.shared.f32 	%f63, [%r6+128];
	ld.global.f32 	%f64, [%rd1+20];
	fma.rn.f32 	%f107, %f63, %f64, %f107;
$L__BB7_16:
	max.u32 	%r25, %r2, %r1;
	setp.gt.u32 	%p23, %r25, 30;
	@%p23 bra 	$L__BB7_18;
	ld.shared.f32 	%f65, [%r6+132];
	ld.global.f32 	%f66, [%rd1+24];
	fma.rn.f32 	%f107, %f65, %f66, %f107;
$L__BB7_18:
	setp.gt.u32 	%p24, %r2, 30;
	setp.gt.u32 	%p25, %r1, 29;
	or.pred  	%p26, %p24, %p25;
	@%p26 bra 	$L__BB7_20;
	ld.shared.f32 	%f67, [%r6+136];
	ld.global.f32 	%f68, [%rd1+28];
	fma.rn.f32 	%f107, %f67, %f68, %f107;
$L__BB7_20:
	setp.gt.u32 	%p27, %r2, 30;
	setp.gt.u32 	%p28, %r1, 28;
	or.pred  	%p29, %p27, %p28;
	@%p29 bra 	$L__BB7_22;
	ld.shared.f32 	%f69, [%r6+140];
	ld.global.f32 	%f70, [%rd1+32];
	fma.rn.f32 	%f107, %f69, %f70, %f107;
$L__BB7_22:
	setp.gt.u32 	%p30, %r2, 30;
	setp.gt.u32 	%p31, %r1, 27;
	or.pred  	%p32, %p30, %p31;
	@%p32 bra 	$L__BB7_24;
	ld.shared.f32 	%f71, [%r6+144];
	ld.global.f32 	%f72, [%rd1+36];
	fma.rn.f32 	%f107, %f71, %f72, %f107;
$L__BB7_24:
	setp.gt.u32 	%p33, %r1, 31;
	setp.gt.u32 	%p34, %r2, 29;
	or.pred  	%p35, %p34, %p33;
	@%p35 bra 	$L__BB7_26;
	ld.shared.f32 	%f73, [%r6+256];
	ld.global.f32 	%f74, [%rd1+40];
	fma.rn.f32 	%f107, %f73, %f74, %f107;
$L__BB7_26:
	setp.gt.u32 	%p36, %r2, 29;
	setp.gt.u32 	%p37, %r1, 30;
	or.pred  	%p38, %p36, %p37;
	@%p38 bra 	$L__BB7_28;
	ld.shared.f32 	%f75, [%r6+260];
	ld.global.f32 	%f76, [%rd1+44];
	fma.rn.f32 	%f107, %f75, %f76, %f107;
$L__BB7_28:
	setp.gt.u32 	%p39, %r25, 29;
	@%p39 bra 	$L__BB7_30;
	ld.shared.f32 	%f77, [%r6+264];
	ld.global.f32 	%f78, [%rd1+48];
	fma.rn.f32 	%f107, %f77, %f78, %f107;
$L__BB7_30:
	setp.gt.u32 	%p40, %r2, 29;
	setp.gt.u32 	%p41, %r1, 28;
	or.pred  	%p42, %p40, %p41;
	@%p42 bra 	$L__BB7_32;
	ld.shared.f32 	%f79, [%r6+268];
	ld.global.f32 	%f80, [%rd1+52];
	fma.rn.f32 	%f107, %f79, %f80, %f107;
$L__BB7_32:
	setp.gt.u32 	%p43, %r2, 29;
	setp.gt.u32 	%p44, %r1, 27;
	or.pred  	%p45, %p43, %p44;
	@%p45 bra 	$L__BB7_34;
	ld.shared.f32 	%f81, [%r6+272];
	ld.global.f32 	%f82, [%rd1+56];
	fma.rn.f32 	%f107, %f81, %f82, %f107;
$L__BB7_34:
	setp.gt.u32 	%p46, %r1, 31;
	setp.gt.u32 	%p47, %r2, 28;
	or.pred  	%p48, %p47, %p46;
	@%p48 bra 	$L__BB7_36;
	ld.shared.f32 	%f83, [%r6+384];
	ld.global.f32 	%f84, [%rd1+60];
	fma.rn.f32 	%f107, %f83, %f84, %f107;
$L__BB7_36:
	setp.gt.u32 	%p49, %r2, 28;
	setp.gt.u32 	%p50, %r1, 30;
	or.pred  	%p51, %p49, %p50;
	@%p51 bra 	$L__BB7_38;
	ld.shared.f32 	%f85, [%r6+388];
	ld.global.f32 	%f86, [%rd1+64];
	fma.rn.f32 	%f107, %f85, %f86, %f107;
$L__BB7_38:
	setp.gt.u32 	%p52, %r2, 28;
	setp.gt.u32 	%p53, %r1, 29;
	or.pred  	%p54, %p52, %p53;
	@%p54 bra 	$L__BB7_40;
	ld.shared.f32 	%f87, [%r6+392];
	ld.global.f32 	%f88, [%rd1+68];
	fma.rn.f32 	%f107, %f87, %f88, %f107;
$L__BB7_40:
	setp.gt.u32 	%p55, %r25, 28;
	@%p55 bra 	$L__BB7_42;
	ld.shared.f32 	%f89, [%r6+396];
	ld.global.f32 	%f90, [%rd1+72];
	fma.rn.f32 	%f107, %f89, %f90, %f107;
$L__BB7_42:
	setp.gt.u32 	%p56, %r2, 28;
	setp.gt.u32 	%p57, %r1, 27;
	or.pred  	%p58, %p56, %p57;
	@%p58 bra 	$L__BB7_44;
	ld.shared.f32 	%f91, [%r6+400];
	ld.global.f32 	%f92, [%rd1+76];
	fma.rn.f32 	%f107, %f91, %f92, %f107;
$L__BB7_44:
	setp.gt.u32 	%p59, %r1, 31;
	setp.gt.u32 	%p60, %r2, 27;
	or.pred  	%p61, %p60, %p59;
	@%p61 bra 	$L__BB7_46;
	ld.shared.f32 	%f93, [%r6+512];
	ld.global.f32 	%f94, [%rd1+80];
	fma.rn.f32 	%f107, %f93, %f94, %f107;
$L__BB7_46:
	setp.gt.u32 	%p62, %r2, 27;
	setp.gt.u32 	%p63, %r1, 30;
	or.pred  	%p64, %p62, %p63;
	@%p64 bra 	$L__BB7_48;
	ld.shared.f32 	%f95, [%r6+516];
	ld.global.f32 	%f96, [%rd1+84];
	fma.rn.f32 	%f107, %f95, %f96, %f107;
$L__BB7_48:
	setp.gt.u32 	%p65, %r2, 27;
	setp.gt.u32 	%p66, %r1, 29;
	or.pred  	%p67, %p65, %p66;
	@%p67 bra 	$L__BB7_50;
	ld.shared.f32 	%f97, [%r6+520];
	ld.global.f32 	%f98, [%rd1+88];
	fma.rn.f32 	%f107, %f97, %f98, %f107;
$L__BB7_50:
	setp.gt.u32 	%p68, %r2, 27;
	setp.gt.u32 	%p69, %r1, 28;
	or.pred  	%p70, %p68, %p69;
	@%p70 bra 	$L__BB7_52;
	ld.shared.f32 	%f99, [%r6+524];
	ld.global.f32 	%f100, [%rd1+92];
	fma.rn.f32 	%f107, %f99, %f100, %f107;
$L__BB7_52:
	setp.gt.u32 	%p71, %r25, 27;
	@%p71 bra 	$L__BB7_54;
	ld.shared.f32 	%f101, [%r6+528];
	ld.global.f32 	%f102, [%rd1+96];
	fma.rn.f32 	%f107, %f101, %f102, %f107;
$L__BB7_54:
	mad.lo.s32 	%r47, %r5, 576, %r4;
	mad.lo.s32 	%r48, %r3, 24, %r47;
	cvta.to.global.u64 	%rd11, %rd4;
	mul.wide.u32 	%rd12, %r5, 4;
	add.s64 	%rd13, %rd11, %rd12;
	ld.global.f32 	%f103, [%rd13];
	add.f32 	%f104, %f107, %f103;
	max.f32 	%f105, %f104, 0f00000000;
	cvta.to.global.u64 	%rd14, %rd5;
	mul.wide.s32 	%rd15, %r48, 4;
	add.s64 	%rd16, %rd14, %rd15;
	st.global.f32 	[%rd16], %f105;
$L__BB7_55:
	ret;

}
	// .globl	_Z19pool1_shared_kernelPKfPf
.visible .entry _Z19pool1_shared_kernelPKfPf(
	.param .u64 .ptr .align 1 _Z19pool1_shared_kernelPKfPf_param_0,
	.param .u64 .ptr .align 1 _Z19pool1_shared_kernelPKfPf_param_1
)
{
	.reg .pred 	%p<7>;
	.reg .b32 	%r<15>;
	.reg .b32 	%f<9>;
	.reg .b64 	%rd<9>;

	ld.param.u64 	%rd1, [_Z19pool1_shared_kernelPKfPf_param_0];
	ld.param.u64 	%rd2, [_Z19pool1_shared_kernelPKfPf_param_1];
	mov.u32 	%r3, %ctaid.y;
	mov.u32 	%r4, %ntid.y;
	mov.u32 	%r5, %tid.y;
	mad.lo.s32 	%r1, %r3, %r4, %r5;
	mov.u32 	%r6, %ctaid.x;
	mov.u32 	%r7, %ntid.x;
	mov.u32 	%r8, %tid.x;
	mad.lo.s32 	%r2, %r6, %r7, %r8;
	setp.gt.u32 	%p1, %r1, 11;
	setp.gt.s32 	%p2, %r2, 11;
	or.pred  	%p3, %p1, %p2;
	@%p3 bra 	$L__BB8_2;
	mov.u32 	%r9, %ctaid.z;
	cvta.to.global.u64 	%rd3, %rd2;
	cvta.to.global.u64 	%rd4, %rd1;
	shl.b32 	%r10, %r2, 1;
	mad.lo.s32 	%r11, %r9, 576, %r10;
	mad.lo.s32 	%r12, %r1, 48, %r11;
	mul.wide.s32 	%rd5, %r12, 4;
	add.s64 	%rd6, %rd4, %rd5;
	ld.global.f32 	%f1, [%rd6];
	max.f32 	%f2, %f1, 0fCE6E6B28;
	ld.global.f32 	%f3, [%rd6+4];
	setp.gt.f32 	%p4, %f3, %f2;
	selp.f32 	%f4, %f3, %f2, %p4;
	ld.global.f32 	%f5, [%rd6+96];
	setp.gt.f32 	%p5, %f5, %f4;
	selp.f32 	%f6, %f5, %f4, %p5;
	ld.global.f32 	%f7, [%rd6+100];
	setp.gt.f32 	%p6, %f7, %f6;
	selp.f32 	%f8, %f7, %f6, %p6;
	mad.lo.s32 	%r13, %r9, 144, %r2;
	mad.lo.s32 	%r14, %r1, 12, %r13;
	mul.wide.s32 	%rd7, %r14, 4;
	add.s64 	%rd8, %rd3, %rd7;
	st.global.f32 	[%rd8], %f8;
$L__BB8_2:
	ret;

}


// ===== COMPILED SASS (sm_100) =====

	.target	sm_100

	.elftype	@"ET_EXEC"


//--------------------- .note.nv.tkinfo           --------------------------
	.section	.note.nv.tkinfo,"",@"SHT_NOTE"
	.sectionflags	@"SHF_NOTE_NV_TKINFO"
	.tkinfo
        /*0018*/ 	.word	0x00000002
        /*0030*/ 	.string	""
        /*0030*/ 	.string	"ptxas"
        /*0030*/ 	.string	"Cuda compilation tools, release 13.0, V13.0.88"
        /*0030*/ 	.string	"Build cuda_13.0.r13.0/compiler.36424714_0"
        /*0030*/ 	.string	"-arch sm_100 -m 64 "



//--------------------- .note.nv.cuinfo           --------------------------
	.section	.note.nv.cuinfo,"",@"SHT_NOTE"
	.sectionflags	@"SHF_NOTE_NV_CUINFO"
        /*0018*/ 	.short	0x0002
        /*001a*/ 	.short	0x0064
        /*001c*/ 	.short	0x0082
	.zero		2


//--------------------- .nv.info                  --------------------------
	.section	.nv.info,"",@"SHT_CUDA_INFO"
	.align	4


	//----- nvinfo : EIATTR_REGCOUNT
	.align		4
        /*0000*/ 	.byte	0x04, 0x2f
        /*0002*/ 	.short	(.L_1 - .L_0)
	.align		4
.L_0:
        /*0004*/ 	.word	index@(_Z14softmax_kernelPKfPfi)
        /*0008*/ 	.word	0x00000020


	//----- nvinfo : EIATTR_FRAME_SIZE
	.align		4
.L_1:
        /*000c*/ 	.byte	0x04, 0x11
        /*000e*/ 	.short	(.L_3 - .L_2)
	.align		4
.L_2:
        /*0010*/ 	.word	index@($__internal_0_$__cuda_sm3x_div_rn_noftz_f32_slowpath)
        /*0014*/ 	.word	0x00000000


	//----- nvinfo : EIATTR_FRAME_SIZE
	.align		4
.L_3:
        /*0018*/ 	.byte	0x04, 0x11
        /*001a*/ 	.short	(.L_5 - .L_4)
	.align		4
.L_4:
        /*001c*/ 	.word	index@(_Z14softmax_kernelPKfPfi)
        /*0020*/ 	.word	0x00000000


	//----- nvinfo : EIATTR_REGCOUNT
	.align		4
.L_5:
        /*0024*/ 	.byte	0x04, 0x2f
        /*0026*/ 	.short	(.L_7 - .L_6)
	.align		4
.L_6:
        /*0028*/ 	.word	index@(_Z10fc3_kernelPKfS0_S0_Pf)
        /*002c*/ 	.word	0x00000020


	//----- nvinfo : EIATTR_FRAME_SIZE
	.align		4
.L_7:
        /*0030*/ 	.byte	0x04, 0x11
        /*0032*/ 	.short	(.L_9 - .L_8)
	.align		4
.L_8:
        /*0034*/ 	.word	index@(_Z10fc3_kernelPKfS0_S0_Pf)
        /*0038*/ 	.word	0x00000000


	//----- nvinfo : EIATTR_REGCOUNT
	.align		4
.L_9:
        /*003c*/ 	.byte	0x04, 0x2f
        /*003e*/ 	.short	(.L_11 - .L_10)
	.align		4
.L_10:
        /*0040*/ 	.word	index@(_Z10fc2_kernelPKfS0_S0_Pf)
        /*0044*/ 	.word	0x00000020


	//----- nvinfo : EIATTR_FRAME_SIZE
	.align		4
.L_11:
        /*0048*/ 	.byte	0x04, 0x11
        /*004a*/ 	.short	(.L_13 - .L_12)
	.align		4
.L_12:
        /*004c*/ 	.word	index@(_Z10fc2_kernelPKfS0_S0_Pf)
        /*0050*/ 	.word	0x00000000


	//----- nvinfo : EIATTR_REGCOUNT
	.align		4
.L_13:
        /*0054*/ 	.byte	0x04, 0x2f
        /*0056*/ 	.short	(.L_15 - .L_14)
	.align		4
.L_14:
        /*0058*/ 	.word	index@(_Z10fc1_kernelPKfS0_S0_Pf)
        /*005c*/ 	.word	0x0000001f


	//----- nvinfo : EIATTR_FRAME_SIZE
	.align		4
.L_15:
        /*0060*/ 	.byte	0x04, 0x11
        /*0062*/ 	.short	(.L_17 - .L_16)
	.align		4
.L_16:
        /*0064*/ 	.word	index@(_Z10fc1_kernelPKfS0_S0_Pf)
        /*0068*/ 	.word	0x00000000


	//----- nvinfo : EIATTR_REGCOUNT
	.align		4
.L_17:
        /*006c*/ 	.byte	0x04, 0x2f
        /*006e*/ 	.short	(.L_19 - .L_18)
	.align		4
.L_18:
        /*0070*/ 	.word	index@(_Z13flatten_pool2PKfPf)
        /*0074*/ 	.word	0x0000000a


	//----- nvinfo : EIATTR_FRAME_SIZE
	.align		4
.L_19:
        /*0078*/ 	.byte	0x04, 0x11
        /*007a*/ 	.short	(.L_21 - .L_20)
	.align		4
.L_20:
        /*007c*/ 	.word	index@(_Z13flatten_pool2PKfPf)
        /*0080*/ 	.word	0x00000000


	//----- nvinfo : EIATTR_REGCOUNT
	.align		4
.L_21:
        /*0084*/ 	.byte	0x04, 0x2f
        /*0086*/ 	.short	(.L_23 - .L_22)
	.align		4
.L_22:
        /*0088*/ 	.word	index@(_Z19pool2_shared_kernelPKfPf)
        /*008c*/ 	.word	0x00000012


	//----- nvinfo : EIATTR_FRAME_SIZE
	.align		4
.L_23:
        /*0090*/ 	.byte	0x04, 0x11
        /*0092*/ 	.short	(.L_25 - .L_24)
	.align		4
.L_24:
        /*0094*/ 	.word	index@(_Z19pool2_shared_kernelPKfPf)
        /*0098*/ 	.word	0x00000000


	//----- nvinfo : EIATTR_REGCOUNT
	.align		4
.L_25:
        /*009c*/ 	.byte	0x04, 0x2f
        /*009e*/ 	.short	(.L_27 - .L_26)
	.align		4
.L_26:
        /*00a0*/ 	.word	index@(_Z19conv2_shared_kernelPKfS0_S0_Pf)
        /*00a4*/ 	.word	0x0000001f


	//----- nvinfo : EIATTR_FRAME_SIZE
	.align		4
.L_27:
        /*00a8*/ 	.byte	0x04, 0x11
        /*00aa*/ 	.short	(.L_29 - .L_28)
	.align		4
.L_28:
        /*00ac*/ 	.word	index@(_Z19conv2_shared_kernelPKfS0_S0_Pf)
        /*00b0*/ 	.word	0x00000000


	//----- nvinfo : EIATTR_REGCOUNT
	.align		4
.L_29:
        /*00b4*/ 	.byte	0x04, 0x2f
        /*00b6*/ 	.short	(.L_31 - .L_30)
	.align		4
.L_30:
        /*00b8*/ 	.word	index@(_Z19conv1_shared_kernelPKfS0_S0_Pf)
        /*00bc*/ 	.word	0x0000001e


	//----- nvinfo : EIATTR_FRAME_SIZE
	.align		4
.L_31:
        /*00c0*/ 	.byte	0x04, 0x11
        /*00c2*/ 	.short	(.L_33 - .L_32)
	.align		4
.L_32:
        /*00c4*/ 	.word	index@(_Z19conv1_shared_kernelPKfS0_S0_Pf)
        /*00c8*/ 	.word	0x00000000


	//----- nvinfo : EIATTR_REGCOUNT
	.align		4
.L_33:
        /*00cc*/ 	.byte	0x04, 0x2f
        /*00ce*/ 	.short	(.L_35 - .L_34)
	.align		4
.L_34:
        /*00d0*/ 	.word	index@(_Z19pool1_shared_kernelPKfPf)
        /*00d4*/ 	.word	0x0000000f


	//----- nvinfo : EIATTR_FRAME_SIZE
	.align		4
.L_35:
        /*00d8*/ 	.byte	0x04, 0x11
        /*00da*/ 	.short	(.L_37 - .L_36)
	.align		4
.L_36:
        /*00dc*/ 	.word	index@(_Z19pool1_shared_kernelPKfPf)
        /*00e0*/ 	.word	0x00000000


	//----- nvinfo : EIATTR_MIN_STACK_SIZE
	.align		4
.L_37:
        /*00e4*/ 	.byte	0x04, 0x12
        /*00e6*/ 	.short	(.L_39 - .L_38)
	.align		4
.L_38:
        /*00e8*/ 	.word	index@(_Z19pool1_shared_kernelPKfPf)
        /*00ec*/ 	.word	0x00000000


	//----- nvinfo : EIATTR_MIN_STACK_SIZE
	.align		4
.L_39:
        /*00f0*/ 	.byte	0x04, 0x12
        /*00f2*/ 	.short	(.L_41 - .L_40)
	.align		4
.L_40:
        /*00f4*/ 	.word	index@(_Z19conv1_shared_kernelPKfS0_S0_Pf)
        /*00f8*/ 	.word	0x00000000


	//----- nvinfo : EIATTR_MIN_STACK_SIZE
	.align		4
.L_41:
        /*00fc*/ 	.byte	0x04, 0x12
        /*00fe*/ 	.short	(.L_43 - .L_42)
	.align		4
.L_42:
        /*0100*/ 	.word	index@(_Z19conv2_shared_kernelPKfS0_S0_Pf)
        /*0104*/ 	.word	0x00000000


	//----- nvinfo : EIATTR_MIN_STACK_SIZE
	.align		4
.L_43:
        /*0108*/ 	.byte	0x04, 0x12
        /*010a*/ 	.short	(.L_45 - .L_44)
	.align		4
.L_44:
        /*010c*/ 	.word	index@(_Z19pool2_shared_kernelPKfPf)
        /*0110*/ 	.word	0x00000000


	//----- nvinfo : EIATTR_MIN_STACK_SIZE
	.align		4
.L_45:
        /*0114*/ 	.byte	0x04, 0x12
        /*0116*/ 	.short	(.L_47 - .L_46)
	.align		4
.L_46:
        /*0118*/ 	.word	index@(_Z13flatten_pool2PKfPf)
        /*011c*/ 	.word	0x00000000


	//----- nvinfo : EIATTR_MIN_STACK_SIZE
	.align		4
.L_47:
        /*0120*/ 	.byte	0x04, 0x12
        /*0122*/ 	.short	(.L_49 - .L_48)
	.align		4
.L_48:
        /*0124*/ 	.word	index@(_Z10fc1_kernelPKfS0_S0_Pf)
        /*0128*/ 	.word	0x00000000


	//----- nvinfo : EIATTR_MIN_STACK_SIZE
	.align		4
.L_49:
        /*012c*/ 	.byte	0x04, 0x12
        /*012e*/ 	.short	(.L_51 - .L_50)
	.align		4
.L_50:
        /*0130*/ 	.word	index@(_Z10fc2_kernelPKfS0_S0_Pf)
        /*0134*/ 	.word	0x00000000


	//----- nvinfo : EIATTR_MIN_STACK_SIZE
	.align		4
.L_51:
        /*0138*/ 	.byte	0x04, 0x12
        /*013a*/ 	.short	(.L_53 - .L_52)
	.align		4
.L_52:
        /*013c*/ 	.word	index@(_Z10fc3_kernelPKfS0_S0_Pf)
        /*0140*/ 	.word	0x00000000


	//----- nvinfo : EIATTR_MIN_STACK_SIZE
	.align		4
.L_53:
        /*0144*/ 	.byte	0x04, 0x12
        /*0146*/ 	.short	(.L_55 - .L_54)
	.align		4
.L_54:
        /*0148*/ 	.word	index@(_Z14softmax_kernelPKfPfi)
        /*014c*/ 	.word	0x00000000
.L_55:


//--------------------- .nv.compat                --------------------------
	.section	.nv.compat,"",@"SHT_CUDA_COMPAT_INFO"
	.align	4
        /*0000*/ 	.byte	0x02, 0x09, 0x00, 0x00, 0x02, 0x02, 0x01, 0x00, 0x02, 0x05, 0x05, 0x00, 0x03, 0x07, 0x01, 0x01
        /*0010*/ 	.byte	0x02, 0x03, 0x00, 0x00, 0x02, 0x06, 0x01, 0x00, 0x04, 0x0b, 0x08, 0x00, 0x01, 0x00, 0x00, 0x00
        /*0020*/ 	.byte	0x00, 0x00, 0x00, 0x00


//--------------------- .nv.info._Z19pool1_shared_kernelPKfPf --------------------------
	.section	.nv.info._Z19pool1_shared_kernelPKfPf,"",@"SHT_CUDA_INFO"
	.sectionflags	@""
	.align	4


	//----- nvinfo : EIATTR_CUDA_API_VERSION
	.align		4
        /*0000*/ 	.byte	0x04, 0x37
        /*0002*/ 	.short	(.L_57 - .L_56)
.L_56:
        /*0004*/ 	.word	0x00000082


	//----- nvinfo : EIATTR_KPARAM_INFO
	.align		4
.L_57:
        /*0008*/ 	.byte	0x04, 0x17
        /*000a*/ 	.short	(.L_59 - .L_58)
.L_58:
        /*000c*/ 	.word	0x00000000
        /*0010*/ 	.short	0x0001
        /*0012*/ 	.short	0x0008
        /*0014*/ 	.byte	0x00, 0xf5, 0x21, 0x00


	//----- nvinfo : EIATTR_KPARAM_INFO
	.align		4
.L_59:
        /*0018*/ 	.byte	0x04, 0x17
        /*001a*/ 	.short	(.L_61 - .L_60)
.L_60:
        /*001c*/ 	.word	0x00000000
        /*0020*/ 	.short	0x0000
        /*0022*/ 	.short	0x0000
        /*0024*/ 	.byte	0x00, 0xf5, 0x21, 0x00


	//----- nvinfo : EIATTR_SPARSE_MMA_MASK
	.align		4
.L_61:
        /*0028*/ 	.byte	0x03, 0x50
        /*002a*/ 	.short	0x0000


	//----- nvinfo : EIATTR_MAXREG_COUNT
	.align		4
        /*002c*/ 	.byte	0x03, 0x1b
        /*002e*/ 	.short	0x00ff


	//----- nvinfo : EIATTR_MERCURY_ISA_VERSION
	.align		4
        /*0030*/ 	.byte	0x03, 0x5f
        /*0032*/ 	.short	0x0101


	//----- nvinfo : EIATTR_VRC_CTA_INIT_COUNT
	.align		4
        /*0034*/ 	.byte	0x02, 0x4a
	.zero		1
	.zero		1


	//----- nvinfo : EIATTR_EXIT_INSTR_OFFSETS
	.align		4
        /*0038*/ 	.byte	0x04, 0x1c
        /*003a*/ 	.short	(.L_63 - .L_62)


	//   ....[0]....
.L_62:
        /*003c*/ 	.word	0x000000b0


	//   ....[1]....
        /*0040*/ 	.word	0x00000230


	//----- nvinfo : EIATTR_CBANK_PARAM_SIZE
	.align		4
.L_63:
        /*0044*/ 	.byte	0x03, 0x19
        /*0046*/ 	.short	0x0010


	//----- nvinfo : EIATTR_PARAM_CBANK
	.align		4
        /*0048*/ 	.byte	0x04, 0x0a
        /*004a*/ 	.short	(.L_65 - .L_64)
	.align		4
.L_64:
        /*004c*/ 	.word	index@(.nv.constant0._Z19pool1_shared_kernelPKfPf)
        /*0050*/ 	.short	0x0380
        /*0052*/ 	.short	0x0010


	//----- nvinfo : EIATTR_SW_WAR
	.align		4
.L_65:
        /*0054*/ 	.byte	0x04, 0x36
        /*0056*/ 	.short	(.L_67 - .L_66)
.L_66:
        /*0058*/ 	.word	0x00000008
.L_67:


//--------------------- .nv.info._Z19conv1_shared_kernelPKfS0_S0_Pf --------------------------
	.section	.nv.info._Z19conv1_shared_kernelPKfS0_S0_Pf,"",@"SHT_CUDA_INFO"
	.sectionflags	@""
	.align	4


	//----- nvinfo : EIATTR_CUDA_API_VERSION
	.align		4
        /*0000*/ 	.byte	0x04, 0x37
        /*0002*/ 	.short	(.L_69 - .L_68)
.L_68:
        /*0004*/ 	.word	0x00000082


	//----- nvinfo : EIATTR_KPARAM_INFO
	.align		4
.L_69:
        /*0008*/ 	.byte	0x04, 0x17
        /*000a*/ 	.short	(.L_71 - .L_70)
.L_70:
        /*000c*/ 	.word	0x00000000
        /*0010*/ 	.short	0x0003
        /*0012*/ 	.short	0x0018
        /*0014*/ 	.byte	0x00, 0xf5, 0x21, 0x00


	//----- nvinfo : EIATTR_KPARAM_INFO
	.align		4
.L_71:
        /*0018*/ 	.byte	0x04, 0x17
        /*001a*/ 	.short	(.L_73 - .L_72)
.L_72:
        /*001c*/ 	.word	0x00000000
        /*0020*/ 	.short	0x0002
        /*0022*/ 	.short	0x0010
        /*0024*/ 	.byte	0x00, 0xf5, 0x21, 0x00


	//----- nvinfo : EIATTR_KPARAM_INFO
	.align		4
.L_73:
        /*0028*/ 	.byte	0x04, 0x17
        /*002a*/ 	.short	(.L_75 - .L_74)
.L_74:
        /*002c*/ 	.word	0x00000000
        /*0030*/ 	.short	0x0001
        /*0032*/ 	.short	0x0008
        /*0034*/ 	.byte	0x00, 0xf5, 0x21, 0x00


	//----- nvinfo : EIATTR_KPARAM_INFO
	.align		4
.L_75:
        /*0038*/ 	.byte	0x04, 0x17
        /*003a*/ 	.short	(.L_77 - .L_76)
.L_76:
        /*003c*/ 	.word	0x00000000
        /*0040*/ 	.short	0x0000
        /*0042*/ 	.short	0x0000
        /*0044*/ 	.byte	0x00, 0xf5, 0x21, 0x00


	//----- nvinfo : EIATTR_SPARSE_MMA_MASK
	.align		4
.L_77:
        /*0048*/ 	.byte	0x03, 0x50
        /*004a*/ 	.short	0x0000


	//----- nvinfo : EIATTR_MAXREG_COUNT
	.align		4
        /*004c*/ 	.byte	0x03, 0x1b
        /*004e*/ 	.short	0x00ff


	//----- nvinfo : EIATTR_NUM_BARRIERS
	.align		4
        /*0050*/ 	.byte	0x02, 0x4c
        /*0052*/ 	.byte	0x01
	.zero		1


	//----- nvinfo : EIATTR_MERCURY_ISA_VERSION
	.align		4
        /*0054*/ 	.byte	0x03, 0x5f
        /*0056*/ 	.short	0x0101


	//----- nvinfo : EIATTR_VRC_CTA_INIT_COUNT
	.align		4
        /*0058*/ 	.byte	0x02, 0x4a
	.zero		1
	.zero		1


	//----- nvinfo : EIATTR_EXIT_INSTR_OFFSETS
	.align		4
        /*005c*/ 	.byte	0x04, 0x1c
        /*005e*/ 	.short	(.L_79 - .L_78)


	//   ....[0]....
.L_78:
        /*0060*/ 	.word	0x000001a0


	//   ....[1]....
        /*0064*/ 	.word	0x00000940


	//----- nvinfo : EIATTR_CBANK_PARAM_SIZE
	.align		4
.L_79:
        /*0068*/ 	.byte	0x03, 0x19
        /*006a*/ 	.short	0x0020


	//----- nvinfo : EIATTR_PARAM_CBANK
	.align		4
        /*006c*/ 	.byte	0x04, 0x0a
        /*006e*/ 	.short	(.L_81 - .L_80)
	.align		4
.L_80:
        /*0070*/ 	.word	index@(.nv.constant0._Z19conv1_shared_kernelPKfS0_S0_Pf)
        /*0074*/ 	.short	0x0380
        /*0076*/ 	.short	0x0020


	//----- nvinfo : EIATTR_SW_WAR
	.align		4
.L_81:
        /*0078*/ 	.byte	0x04, 0x36
        /*007a*/ 	.short	(.L_83 - .L_82)
.L_82:
        /*007c*/ 	.word	0x00000008
.L_83:


//--------------------- .nv.info._Z19conv2_shared_kernelPKfS0_S0_Pf --------------------------
	.section	.nv.info._Z19conv2_shared_kernelPKfS0_S0_Pf,"",@"SHT_CUDA_INFO"
	.sectionflags	@""
	.align	4


	//----- nvinfo : EIATTR_CUDA_API_VERSION
	.align		4
        /*0000*/ 	.byte	0x04, 0x37
        /*0002*/ 	.short	(.L_85 - .L_84)
.L_84:
        /*0004*/ 	.word	0x00000082


	//----- nvinfo : EIATTR_KPARAM_INFO
	.align		4
.L_85:
        /*0008*/ 	.byte	0x04, 0x17
        /*000a*/ 	.short	(.L_87 - .L_86)
.L_86:
        /*000c*/ 	.word	0x00000000
        /*0010*/ 	.short	0x0003
        /*0012*/ 	.short	0x0018
        /*0014*/ 	.byte	0x00, 0xf5, 0x21, 0x00


	//----- nvinfo : EIATTR_KPARAM_INFO
	.align		4
.L_87:
        /*0018*/ 	.byte	0x04, 0x17
        /*001a*/ 	.short	(.L_89 - .L_88)
.L_88:
        /*001c*/ 	.word	0x00000000
        /*0020*/ 	.short	0x0002
        /*0022*/ 	.short	0x0010
        /*0024*/ 	.byte	0x00, 0xf5, 0x21, 0x00


	//----- nvinfo : EIATTR_KPARAM_INFO
	.align		4
.L_89:
        /*0028*/ 	.byte	0x04, 0x17
        /*002a*/ 	.short	(.L_91 - .L_90)
.L_90:
        /*002c*/ 	.word	0x00000000
        /*0030*/ 	.short	0x0001
        /*0032*/ 	.short	0x0008
        /*0034*/ 	.byte	0x00, 0xf5, 0x21, 0x00


	//----- nvinfo : EIATTR_KPARAM_INFO
	.align		4
.L_91:
        /*0038*/ 	.byte	0x04, 0x17
        /*003a*/ 	.short	(.L_93 - .L_92)
.L_92:
        /*003c*/ 	.word	0x00000000
        /*0040*/ 	.short	0x0000
        /*0042*/ 	.short	0x0000
        /*0044*/ 	.byte	0x00, 0xf5, 0x21, 0x00


	//----- nvinfo : EIATTR_SPARSE_MMA_MASK
	.align		4
.L_93:
        /*0048*/ 	.byte	0x03, 0x50
        /*004a*/ 	.short	0x0000


	//----- nvinfo : EIATTR_MAXREG_COUNT
	.align		4
        /*004c*/ 	.byte	0x03, 0x1b
        /*004e*/ 	.short	0x00ff


	//----- nvinfo : EIATTR_NUM_BARRIERS
	.align		4
        /*0050*/ 	.byte	0x02, 0x4c
        /*0052*/ 	.byte	0x01
	.zero		1


	//----- nvinfo : EIATTR_MERCURY_ISA_VERSION
	.align		4
        /*0054*/ 	.byte	0x03, 0x5f
        /*0056*/ 	.short	0x0101


	//----- nvinfo : EIATTR_VRC_CTA_INIT_COUNT
	.align		4
        /*0058*/ 	.byte	0x02, 0x4a
	.zero		1
	.zero		1


	//----- nvinfo : EIATTR_EXIT_INSTR_OFFSETS
	.align		4
        /*005c*/ 	.byte	0x04, 0x1c
        /*005e*/ 	.short	(.L_95 - .L_94)


	//   ....[0]....
.L_94:
        /*0060*/ 	.word	0x000000d0


	//   ....[1]....
        /*0064*/ 	.word	0x00001410


	//----- nvinfo : EIATTR_CRS_STACK_SIZE
	.align		4
.L_95:
        /*0068*/ 	.byte	0x04, 0x1e
        /*006a*/ 	.short	(.L_97 - .L_96)
.L_96:
        /*006c*/ 	.word	0x00000000


	//----- nvinfo : EIATTR_CBANK_PARAM_SIZE
	.align		4
.L_97:
        /*0070*/ 	.byte	0x03, 0x19
        /*0072*/ 	.short	0x0020


	//----- nvinfo : EIATTR_PARAM_CBANK
	.align		4
        /*0074*/ 	.byte	0x04, 0x0a
        /*0076*/ 	.short	(.L_99 - .L_98)
	.align		4
.L_98:
        /*0078*/ 	.word	index@(.nv.constant0._Z19conv2_shared_kernelPKfS0_S0_Pf)
        /*007c*/ 	.short	0x0380
        /*007e*/ 	.short	0x0020


	//----- nvinfo : EIATTR_SW_WAR
	.align		4
.L_99:
        /*0080*/ 	.byte	0x04, 0x36
        /*0082*/ 	.short	(.L_101 - .L_100)
.L_100:
        /*0084*/ 	.word	0x00000008
.L_101:


//--------------------- .nv.info._Z19pool2_shared_kernelPKfPf --------------------------
	.section	.nv.info._Z19pool2_shared_kernelPKfPf,"",@"SHT_CUDA_INFO"
	.sectionflags	@""
	.align	4


	//----- nvinfo : EIATTR_CUDA_API_VERSION
	.align		4
        /*0000*/ 	.byte	0x04, 0x37
        /*0002*/ 	.short	(.L_103 - .L_102)
.L_102:
        /*0004*/ 	.word	0x00000082


	//----- nvinfo : EIATTR_KPARAM_INFO
	.align		4
.L_103:
        /*0008*/ 	.byte	0x04, 0x17
        /*000a*/ 	.short	(.L_105 - .L_104)
.L_104:
        /*000c*/ 	.word	0x00000000
        /*0010*/ 	.short	0x0001
        /*0012*/ 	.short	0x0008
        /*0014*/ 	.byte	0x00, 0xf5, 0x21, 0x00


	//----- nvinfo : EIATTR_KPARAM_INFO
	.align		4
.L_105:
        /*0018*/ 	.byte	0x04, 0x17
        /*001a*/ 	.short	(.L_107 - .L_106)
.L_106:
        /*001c*/ 	.word	0x00000000
        /*0020*/ 	.short	0x0000
        /*0022*/ 	.short	0x0000
        /*0024*/ 	.byte	0x00, 0xf5, 0x21, 0x00


	//----- nvinfo : EIATTR_SPARSE_MMA_MASK
	.align		4
.L_107:
        /*0028*/ 	.byte	0x03, 0x50
        /*002a*/ 	.short	0x0000


	//----- nvinfo : EIATTR_MAXREG_COUNT
	.align		4
        /*002c*/ 	.byte	0x03, 0x1b
        /*002e*/ 	.short	0x00ff


	//----- nvinfo : EIATTR_NUM_BARRIERS
	.align		4
        /*0030*/ 	.byte	0x02, 0x4c
        /*0032*/ 	.byte	0x01
	.zero		1


	//----- nvinfo : EIATTR_MERCURY_ISA_VERSION
	.align		4
        /*0034*/ 	.byte	0x03, 0x5f
        /*0036*/ 	.short	0x0101


	//----- nvinfo : EIATTR_VRC_CTA_INIT_COUNT
	.align		4
        /*0038*/ 	.byte	0x02, 0x4a
	.zero		1
	.zero		1


	//----- nvinfo : EIATTR_EXIT_INSTR_OFFSETS
	.align		4
        /*003c*/ 	.byte	0x04, 0x1c
        /*003e*/ 	.short	(.L_109 - .L_108)


	//   ....[0]....
.L_108:
        /*0040*/ 	.word	0x000000b0


	//   ....[1]....
        /*0044*/ 	.word	0x00000280


	//----- nvinfo : EIATTR_CBANK_PARAM_SIZE
	.align		4
.L_109:
        /*0048*/ 	.byte	0x03, 0x19
        /*004a*/ 	.short	0x0010


	//----- nvinfo : EIATTR_PARAM_CBANK
	.align		4
        /*004c*/ 	.byte	0x04, 0x0a
        /*004e*/ 	.short	(.L_111 - .L_110)
	.align		4
.L_110:
        /*0050*/ 	.word	index@(.nv.constant0._Z19pool2_shared_kernelPKfPf)
        /*0054*/ 	.short	0x0380
        /*0056*/ 	.short	0x0010


	//----- nvinfo : EIATTR_SW_WAR
	.align		4
.L_111:
        /*0058*/ 	.byte	0x04, 0x36
        /*005a*/ 	.short	(.L_113 - .L_112)
.L_112:
        /*005c*/ 	.word	0x00000008
.L_113:


//--------------------- .nv.info._Z13flatten_pool2PKfPf --------------------------
	.section	.nv.info._Z13flatten_pool2PKfPf,"",@"SHT_CUDA_INFO"
	.sectionflags	@""
	.align	4


	//----- nvinfo : EIATTR_CUDA_API_VERSION
	.align		4
        /*0000*/ 	.byte	0x04, 0x37
        /*0002*/ 	.short	(.L_115 - .L_114)
.L_114:
        /*0004*/ 	.word	0x00000082


	//----- nvinfo : EIATTR_KPARAM_INFO
	.align		4
.L_115:
        /*0008*/ 	.byte	0x04, 0x17
        /*000a*/ 	.short	(.L_117 - .L_116)
.L_116:
        /*000c*/ 	.word	0x00000000
        /*0010*/ 	.short	0x0001
        /*0012*/ 	.short	0x0008
        /*0014*/ 	.byte	0x00, 0xf5, 0x21, 0x00


	//----- nvinfo : EIATTR_KPARAM_INFO
	.align		4
.L_117:
        /*0018*/ 	.byte	0x04, 0x17
        /*001a*/ 	.short	(.L_119 - .L_118)
.L_118:
        /*001c*/ 	.word	0x00000000
        /*0020*/ 	.short	0x0000
        /*0022*/ 	.short	0x0000
        /*0024*/ 	.byte	0x00, 0xf5, 0x21, 0x00


	//----- nvinfo : EIATTR_SPARSE_MMA_MASK
	.align		4
.L_119:
        /*0028*/ 	.byte	0x03, 0x50
        /*002a*/ 	.short	0x0000


	//----- nvinfo : EIATTR_MAXREG_COUNT
	.align		4
        /*002c*/ 	.byte	0x03, 0x1b
        /*002e*/ 	.short	0x00ff


	//----- nvinfo : EIATTR_MERCURY_ISA_VERSION
	.align		4
        /*0030*/ 	.byte	0x03, 0x5f
        /*0032*/ 	.short	0x0101


	//----- nvinfo : EIATTR_VRC_CTA_INIT_COUNT
	.align		4
        /*0034*/ 	.byte	0x02, 0x4a
	.zero		1
	.zero		1


	//----- nvinfo : EIATTR_EXIT_INSTR_OFFSETS
	.align		4
        /*0038*/ 	.byte	0x04, 0x1c
        /*003a*/ 	.short	(.L_121 - .L_120)


	//   ....[0]....
.L_120:
        /*003c*/ 	.word	0x00000060


	//   ....[1]....
        /*0040*/ 	.word	0x000000e0


	//----- nvinfo : EIATTR_CBANK_PARAM_SIZE
	.align		4
.L_121:
        /*0044*/ 	.byte	0x03, 0x19
        /*0046*/ 	.short	0x0010


	//----- nvinfo : EIATTR_PARAM_CBANK
	.align		4
        /*0048*/ 	.byte	0x04, 0x0a
        /*004a*/ 	.short	(.L_123 - .L_122)
	.align		4
.L_122:
        /*004c*/ 	.word	index@(.nv.constant0._Z13flatten_pool2PKfPf)
        /*0050*/ 	.short	0x0380
        /*0052*/ 	.short	0x0010


	//----- nvinfo : EIATTR_SW_WAR
	.align		4
.L_123:
        /*0054*/ 	.byte	0x04, 0x36
        /*0056*/ 	.short	(.L_125 - .L_124)
.L_124:
        /*0058*/ 	.word	0x00000008
.L_125:


//--------------------- .nv.info._Z10fc1_kernelPKfS0_S0_Pf --------------------------
	.section	.nv.info._Z10fc1_kernelPKfS0_S0_Pf,"",@"SHT_CUDA_INFO"
	.sectionflags	@""
	.align	4


	//----- nvinfo : EIATTR_CUDA_API_VERSION
	.align		4
        /*0000*/ 	.byte	0x04, 0x37
        /*0002*/ 	.short	(.L_127 - .L_126)
.L_126:
        /*0004*/ 	.word	0x00000082


	//----- nvinfo : EIATTR_KPARAM_INFO
	.align		4
.L_127:
        /*0008*/ 	.byte	0x04, 0x17
        /*000a*/ 	.short	(.L_129 - .L_128)
.L_128:
        /*000c*/ 	.word	0x00000000
        /*0010*/ 	.short	0x0003
        /*0012*/ 	.short	0x0018
        /*0014*/ 	.byte	0x00, 0xf5, 0x21, 0x00


	//----- nvinfo : EIATTR_KPARAM_INFO
	.align		4
.L_129:
        /*0018*/ 	.byte	0x04, 0x17
        /*001a*/ 	.short	(.L_131 - .L_130)
.L_130:
        /*001c*/ 	.word	0x00000000
        /*0020*/ 	.short	0x0002
        /*0022*/ 	.short	0x0010
        /*0024*/ 	.byte	0x00, 0xf5, 0x21, 0x00


	//----- nvinfo : EIATTR_KPARAM_INFO
	.align		4
.L_131:
        /*0028*/ 	.byte	0x04, 0x17
        /*002a*/ 	.short	(.L_133 - .L_132)
.L_132:
        /*002c*/ 	.word	0x00000000
        /*0030*/ 	.short	0x0001
        /*0032*/ 	.short	0x0008
        /*0034*/ 	.byte	0x00, 0xf5, 0x21, 0x00


	//----- nvinfo : EIATTR_KPARAM_INFO
	.align		4
.L_133:
        /*0038*/ 	.byte	0x04, 0x17
        /*003a*/ 	.short	(.L_135 - .L_134)
.L_134:
        /*003c*/ 	.word	0x00000000
        /*0040*/ 	.short	0x0000
        /*0042*/ 	.short	0x0000
        /*0044*/ 	.byte	0x00, 0xf5, 0x21, 0x00


	//----- nvinfo : EIATTR_SPARSE_MMA_MASK
	.align		4
.L_135:
        /*0048*/ 	.byte	0x03, 0x50
        /*004a*/ 	.short	0x0000


	//----- nvinfo : EIATTR_MAXREG_COUNT
	.align		4
        /*004c*/ 	.byte	0x03, 0x1b
        /*004e*/ 	.short	0x00ff


	//----- nvinfo : EIATTR_MERCURY_ISA_VERSION
	.align		4
        /*0050*/ 	.byte	0x03, 0x5f
        /*0052*/ 	.short	0x0101


	//----- nvinfo : EIATTR_VRC_CTA_INIT_COUNT
	.align		4
        /*0054*/ 	.byte	0x02, 0x4a
	.zero		1
	.zero		1


	//----- nvinfo : EIATTR_EXIT_INSTR_OFFSETS
	.align		4
        /*0058*/ 	.byte	0x04, 0x1c
        /*005a*/ 	.short	(.L_137 - .L_136)


	//   ....[0]....
.L_136:
        /*005c*/ 	.word	0x00000060


	//   ....[1]....
        /*0060*/ 	.word	0x00000530


	//----- nvinfo : EIATTR_CBANK_PARAM_SIZE
	.align		4
.L_137:
        /*0064*/ 	.byte	0x03, 0x19
        /*0066*/ 	.short	0x0020


	//----- nvinfo : EIATTR_PARAM_CBANK
	.align		4
        /*0068*/ 	.byte	0x04, 0x0a
        /*006a*/ 	.short	(.L_139 - .L_138)
	.align		4
.L_138:
        /*006c*/ 	.word	index@(.nv.constant0._Z10fc1_kernelPKfS0_S0_Pf)
        /*0070*/ 	.short	0x0380
        /*0072*/ 	.short	0x0020


	//----- nvinfo : EIATTR_SW_WAR
	.align		4
.L_139:
        /*0074*/ 	.byte	0x04, 0x36
        /*0076*/ 	.short	(.L_141 - .L_140)
.L_140:
        /*0078*/ 	.word	0x00000008
.L_141:


//--------------------- .nv.info._Z10fc2_kernelPKfS0_S0_Pf --------------------------
	.section	.nv.info._Z10fc2_kernelPKfS0_S0_Pf,"",@"SHT_CUDA_INFO"
	.sectionflags	@""
	.align	4


	//----- nvinfo : EIATTR_CUDA_API_VERSION
	.align		4
        /*0000*/ 	.byte	0x04, 0x37
        /*0002*/ 	.short	(.L_143 - .L_142)
.L_142:
        /*0004*/ 	.word	0x00000082


	//----- nvinfo : EIATTR_KPARAM_INFO
	.align		4
.L_143:
        /*0008*/ 	.byte	0x04, 0x17
        /*000a*/ 	.short	(.L_145 - .L_144)
.L_144:
        /*000c*/ 	.word	0x00000000
        /*0010*/ 	.short	0x0003
        /*0012*/ 	.short	0x0018
        /*0014*/ 	.byte	0x00, 0xf5, 0x21, 0x00


	//----- nvinfo : EIATTR_KPARAM_INFO
	.align		4
.L_145:
        /*0018*/ 	.byte	0x04, 0x17
        /*001a*/ 	.short	(.L_147 - .L_146)
.L_146:
        /*001c*/ 	.word	0x00000000
        /*0020*/ 	.short	0x0002
        /*0022*/ 	.short	0x0010
        /*0024*/ 	.byte	0x00, 0xf5, 0x21, 0x00


	//----- nvinfo : EIATTR_KPARAM_INFO
	.align		4
.L_147:
        /*0028*/ 	.byte	0x04, 0x17
        /*002a*/ 	.short	(.L_149 - .L_148)
.L_148:
        /*002c*/ 	.word	0x00000000
        /*0030*/ 	.short	0x0001
        /*0032*/ 	.short	0x0008
        /*0034*/ 	.byte	0x00, 0xf5, 0x21, 0x00


	//----- nvinfo : EIATTR_KPARAM_INFO
	.align		4
.L_149:
        /*0038*/ 	.byte	0x04, 0x17
        /*003a*/ 	.short	(.L_151 - .L_150)
.L_150:
        /*003c*/ 	.word	0x00000000
        /*0040*/ 	.short	0x0000
        /*0042*/ 	.short	0x0000
        /*0044*/ 	.byte	0x00, 0xf5, 0x21, 0x00


	//----- nvinfo : EIATTR_SPARSE_MMA_MASK
	.align		4
.L_151:
        /*0048*/ 	.byte	0x03, 0x50
        /*004a*/ 	.short	0x0000


	//----- nvinfo : EIATTR_MAXREG_COUNT
	.align		4
        /*004c*/ 	.byte	0x03, 0x1b
        /*004e*/ 	.short	0x00ff


	//----- nvinfo : EIATTR_MERCURY_ISA_VERSION
	.align		4
        /*0050*/ 	.byte	0x03, 0x5f
        /*0052*/ 	.short	0x0101


	//----- nvinfo : EIATTR_VRC_CTA_INIT_COUNT
	.align		4
        /*0054*/ 	.byte	0x02, 0x4a
	.zero		1
	.zero		1


	//----- nvinfo : EIATTR_EXIT_INSTR_OFFSETS
	.align		4
        /*0058*/ 	.byte	0x04, 0x1c
        /*005a*/ 	.short	(.L_153 - .L_152)


	//   ....[0]....
.L_152:
        /*005c*/ 	.word	0x00000060


	//   ....[1]....
        /*0060*/ 	.word	0x00000f20


	//----- nvinfo : EIATTR_CBANK_PARAM_SIZE
	.align		4
.L_153:
        /*0064*/ 	.byte	0x03, 0x19
        /*0066*/ 	.short	0x0020


	//----- nvinfo : EIATTR_PARAM_CBANK
	.align		4
        /*0068*/ 	.byte	0x04, 0x0a
        /*006a*/ 	.short	(.L_155 - .L_154)
	.align		4
.L_154:
        /*006c*/ 	.word	index@(.nv.constant0._Z10fc2_kernelPKfS0_S0_Pf)
        /*0070*/ 	.short	0x0380
        /*0072*/ 	.short	0x0020


	//----- nvinfo : EIATTR_SW_WAR
	.align		4
.L_155:
        /*0074*/ 	.byte	0x04, 0x36
        /*0076*/ 	.short	(.L_157 - .L_156)
.L_156:
        /*0078*/ 	.word	0x00000008
.L_157:


//--------------------- .nv.info._Z10fc3_kernelPKfS0_S0_Pf --------------------------
	.section	.nv.info._Z10fc3_kernelPKfS0_S0_Pf,"",@"SHT_CUDA_INFO"
	.sectionflags	@""
	.align	4


	//----- nvinfo : EIATTR_CUDA_API_VERSION
	.align		4
        /*0000*/ 	.byte	0x04, 0x37
        /*0002*/ 	.short	(.L_159 - .L_158)
.L_158:
        /*0004*/ 	.word	0x00000082


	//----- nvinfo : EIATTR_KPARAM_INFO
	.align		4
.L_159:
        /*0008*/ 	.byte	0x04, 0x17
        /*000a*/ 	.short	(.L_161 - .L_160)
.L_160:
        /*000c*/ 	.word	0x00000000
        /*0010*/ 	.short	0x0003
        /*0012*/ 	.short	0x0018
        /*0014*/ 	.byte	0x00, 0xf5, 0x21, 0x00


	//----- nvinfo : EIATTR_KPARAM_INFO
	.align		4
.L_161:
        /*0018*/ 	.byte	0x04, 0x17
        /*001a*/ 	.short	(.L_163 - .L_162)
.L_162:
        /*001c*/ 	.word	0x00000000
        /*0020*/ 	.short	0x0002
        /*0022*/ 	.short	0x0010
        /*0024*/ 	.byte	0x00, 0xf5, 0x21, 0x00


	//----- nvinfo : EIATTR_KPARAM_INFO
	.align		4
.L_163:
        /*0028*/ 	.byte	0x04, 0x17
        /*002a*/ 	.short	(.L_165 - .L_164)
.L_164:
        /*002c*/ 	.word	0x00000000
        /*0030*/ 	.short	0x0001
        /*0032*/ 	.short	0x0008
        /*0034*/ 	.byte	0x00, 0xf5, 0x21, 0x00


	//----- nvinfo : EIATTR_KPARAM_INFO
	.align		4
.L_165:
        /*0038*/ 	.byte	0x04, 0x17
        /*003a*/ 	.short	(.L_167 - .L_166)
.L_166:
        /*003c*/ 	.word	0x00000000
        /*0040*/ 	.short	0x0000
        /*0042*/ 	.short	0x0000
        /*0044*/ 	.byte	0x00, 0xf5, 0x21, 0x00


	//----- nvinfo : EIATTR_SPARSE_MMA_MASK
	.align		4
.L_167:
        /*0048*/ 	.byte	0x03, 0x50
        /*004a*/ 	.short	0x0000


	//----- nvinfo : EIATTR_MAXREG_COUNT
	.align		4
        /*004c*/ 	.byte	0x03, 0x1b
        /*004e*/ 	.short	0x00ff


	//----- nvinfo : EIATTR_MERCURY_ISA_VERSION
	.align		4
        /*0050*/ 	.byte	0x03, 0x5f
        /*0052*/ 	.short	0x0101


	//----- nvinfo : EIATTR_VRC_CTA_INIT_COUNT
	.align		4
        /*0054*/ 	.byte	0x02, 0x4a
	.zero		1
	.zero		1


	//----- nvinfo : EIATTR_EXIT_INSTR_OFFSETS
	.align		4
        /*0058*/ 	.byte	0x04, 0x1c
        /*005a*/ 	.short	(.L_169 - .L_168)


	//   ....[0]....
.L_168:
        /*005c*/ 	.word	0x00000060


	//   ....[1]....
        /*0060*/ 	.word	0x000013b0


	//----- nvinfo : EIATTR_CBANK_PARAM_SIZE
	.align		4
.L_169:
        /*0064*/ 	.byte	0x03, 0x19
        /*0066*/ 	.short	0x0020


	//----- nvinfo : EIATTR_PARAM_CBANK
	.align		4
        /*0068*/ 	.byte	0x04, 0x0a
        /*006a*/ 	.short	(.L_171 - .L_170)
	.align		4
.L_170:
        /*006c*/ 	.word	index@(.nv.constant0._Z10fc3_kernelPKfS0_S0_Pf)
        /*0070*/ 	.short	0x0380
        /*0072*/ 	.short	0x0020


	//----- nvinfo : EIATTR_SW_WAR
	.align		4
.L_171:
        /*0074*/ 	.byte	0x04, 0x36
        /*0076*/ 	.short	(.L_173 - .L_172)
.L_172:
        /*0078*/ 	.word	0x00000008
.L_173:


//--------------------- .nv.info._Z14softmax_kernelPKfPfi --------------------------
	.section	.nv.info._Z14softmax_kernelPKfPfi,"",@"SHT_CUDA_INFO"
	.sectionflags	@""
	.align	4


	//----- nvinfo : EIATTR_CUDA_API_VERSION
	.align		4
        /*0000*/ 	.byte	0x04, 0x37
        /*0002*/ 	.short	(.L_175 - .L_174)
.L_174:
        /*0004*/ 	.word	0x00000082


	//----- nvinfo : EIATTR_KPARAM_INFO
	.align		4
.L_175:
        /*0008*/ 	.byte	0x04, 0x17
        /*000a*/ 	.short	(.L_177 - .L_176)
.L_176:
        /*000c*/ 	.word	0x00000000
        /*0010*/ 	.short	0x0002
        /*0012*/ 	.short	0x0010
        /*0014*/ 	.byte	0x00, 0xf0, 0x11, 0x00


	//----- nvinfo : EIATTR_KPARAM_INFO
	.align		4
.L_177:
        /*0018*/ 	.byte	0x04, 0x17
        /*001a*/ 	.short	(.L_179 - .L_178)
.L_178:
        /*001c*/ 	.word	0x00000000
        /*0020*/ 	.short	0x0001
        /*0022*/ 	.short	0x0008
        /*0024*/ 	.byte	0x00, 0xf5, 0x21, 0x00


	//----- nvinfo : EIATTR_KPARAM_INFO
	.align		4
.L_179:
        /*0028*/ 	.byte	0x04, 0x17
        /*002a*/ 	.short	(.L_181 - .L_180)
.L_180:
        /*002c*/ 	.word	0x00000000
        /*0030*/ 	.short	0x0000
        /*0032*/ 	.short	0x0000
        /*0034*/ 	.byte	0x00, 0xf5, 0x21, 0x00


	//----- nvinfo : EIATTR_SPARSE_MMA_MASK
	.align		4
.L_181:
        /*0038*/ 	.byte	0x03, 0x50
        /*003a*/ 	.short	0x0000


	//----- nvinfo : EIATTR_MAXREG_COUNT
	.align		4
        /*003c*/ 	.byte	0x03, 0x1b
        /*003e*/ 	.short	0x00ff


	//----- nvinfo : EIATTR_NUM_BARRIERS
	.align		4
        /*0040*/ 	.byte	0x02, 0x4c
        /*0042*/ 	.byte	0x01
	.zero		1


	//----- nvinfo : EIATTR_MERCURY_ISA_VERSION
	.align		4
        /*0044*/ 	.byte	0x03, 0x5f
        /*0046*/ 	.short	0x0101


	//----- nvinfo : EIATTR_VRC_CTA_INIT_COUNT
	.align		4
        /*0048*/ 	.byte	0x02, 0x4a
	.zero		1
	.zero		1


	//----- nvinfo : EIATTR_EXIT_INSTR_OFFSETS
	.align		4
        /*004c*/ 	.byte	0x04, 0x1c
        /*004e*/ 	.short	(.L_183 - .L_182)


	//   ....[0]....
.L_182:
        /*0050*/ 	.word	0x000019c0


	//   ....[1]....
        /*0054*/ 	.word	0x00001b20


	//----- nvinfo : EIATTR_CRS_STACK_SIZE
	.align		4
.L_183:
        /*0058*/ 	.byte	0x04, 0x1e
        /*005a*/ 	.short	(.L_185 - .L_184)
.L_184:
        /*005c*/ 	.word	0x00000000


	//----- nvinfo : EIATTR_CBANK_PARAM_SIZE
	.align		4
.L_185:
        /*0060*/ 	.byte	0x03, 0x19
        /*0062*/ 	.short	0x0014


	//----- nvinfo : EIATTR_PARAM_CBANK
	.align		4
        /*0064*/ 	.byte	0x04, 0x0a
        /*0066*/ 	.short	(.L_187 - .L_186)
	.align		4
.L_186:
        /*0068*/ 	.word	index@(.nv.constant0._Z14softmax_kernelPKfPfi)
        /*006c*/ 	.short	0x0380
        /*006e*/ 	.short	0x0014


	//----- nvinfo : EIATTR_SW_WAR
	.align		4
.L_187:
        /*0070*/ 	.byte	0x04, 0x36
        /*0072*/ 	.short	(.L_189 - .L_188)
.L_188:
        /*0074*/ 	.word	0x00000008
.L_189:


//--------------------- .nv.callgraph             --------------------------
	.section	.nv.callgraph,"",@"SHT_CUDA_CALLGRAPH"
	.align	4
	.sectionentsize	8
	.align		4
        /*0000*/ 	.word	0x00000000
	.align		4
        /*0004*/ 	.word	0xffffffff
	.align		4
        /*0008*/ 	.word	0x00000000
	.align		4
        /*000c*/ 	.word	0xfffffffe
	.align		4
        /*0010*/ 	.word	0x00000000
	.align		4
        /*0014*/ 	.word	0xfffffffd
	.align		4
        /*0018*/ 	.word	0x00000000
	.align		4
        /*001c*/ 	.word	0xfffffffc


//--------------------- .text._Z19pool1_shared_kernelPKfPf --------------------------
	.section	.text._Z19pool1_shared_kernelPKfPf,"ax",@progbits
	.align	128
        .global         _Z19pool1_shared_kernelPKfPf
        .type           _Z19pool1_shared_kernelPKfPf,@function
        .size           _Z19pool1_shared_kernelPKfPf,(.L_x_84 - _Z19pool1_shared_kernelPKfPf)
        .other          _Z19pool1_shared_kernelPKfPf,@"STO_CUDA_ENTRY STV_DEFAULT"
_Z19pool1_shared_kernelPKfPf:
.text._Z19pool1_shared_kernelPKfPf:
[----:B------:R-:W-:Y:S01]  /*0000*/  LDC R1, c[0x0][0x37c] ;  /* 0x0000df00ff017b82 */ /* 0x000fe20000000800 */
[----:B------:R-:W0:Y:S07]  /*0010*/  S2R R5, SR_TID.X ;  /* 0x0000000000057919 */ /* 0x000e2e0000002100 */
[----:B------:R-:W1:Y:S01]  /*0020*/  LDC R0, c[0x0][0x364] ;  /* 0x0000d900ff007b82 */ /* 0x000e620000000800 */
[----:B------:R-:W1:Y:S07]  /*0030*/  S2R R3, SR_TID.Y ;  /* 0x0000000000037919 */ /* 0x000e6e0000002200 */
[----:B------:R-:W0:Y:S08]  /*0040*/  S2UR UR5, SR_CTAID.X ;  /* 0x00000000000579c3 */ /* 0x000e300000002500 */
[----:B------:R-:W0:Y:S08]  /*0050*/  LDC R6, c[0x0][0x360] ;  /* 0x0000d800ff067b82 */ /* 0x000e300000000800 */
[----:B------:R-:W1:Y:S01]  /*0060*/  S2UR UR4, SR_CTAID.Y ;  /* 0x00000000000479c3 */ /* 0x000e620000002600 */
[----:B0-----:R-:W-:-:S05]  /*0070*/  IMAD R6, R6, UR5, R5 ;  /* 0x0000000506067c24 */ /* 0x001fca000f8e0205 */
[----:B------:R-:W-:Y:S01]  /*0080*/  ISETP.GT.AND P0, PT, R6, 0xb, PT ;  /* 0x0000000b0600780c */ /* 0x000fe20003f04270 */
[----:B-1----:R-:W-:-:S05]  /*0090*/  IMAD R0, R0, UR4, R3 ;  /* 0x0000000400007c24 */ /* 0x002fca000f8e0203 */
[----:B------:R-:W-:-:S13]  /*00a0*/  ISETP.GT.U32.OR P0, PT, R0, 0xb, P0 ;  /* 0x0000000b0000780c */ /* 0x000fda0000704470 */
[----:B------:R-:W-:Y:S05]  /*00b0*/  @P0 EXIT ;  /* 0x000000000000094d */ /* 0x000fea0003800000 */
[----:B------:R-:W0:Y:S01]  /*00c0*/  S2R R9, SR_CTAID.Z ;  /* 0x0000000000097919 */ /* 0x000e220000002700 */
[----:B------:R-:W1:Y:S01]  /*00d0*/  LDC.64 R2, c[0x0][0x380] ;  /* 0x0000e000ff027b82 */ /* 0x000e620000000a00 */
[----:B------:R-:W2:Y:S01]  /*00e0*/  LDCU.64 UR4, c[0x0][0x358] ;  /* 0x00006b00ff0477ac */ /* 0x000ea20008000a00 */
[----:B0-----:R-:W-:-:S04]  /*00f0*/  IMAD R5, R9, 0x120, R6 ;  /* 0x0000012009057824 */ /* 0x001fc800078e0206 */
[----:B------:R-:W-:-:S05]  /*0100*/  IMAD R5, R0, 0x18, R5 ;  /* 0x0000001800057824 */ /* 0x000fca00078e0205 */
[----:B------:R-:W-:-:S05]  /*0110*/  SHF.L.U32 R5, R5, 0x1, RZ ;  /* 0x0000000105057819 */ /* 0x000fca00000006ff */
[----:B-1----:R-:W-:Y:S02]  /*0120*/  IMAD.WIDE R2, R5, 0x4, R2 ;  /* 0x0000000405027825 */ /* 0x002fe400078e0202 */
[----:B------:R-:W0:Y:S03]  /*0130*/  LDC.64 R4, c[0x0][0x388] ;  /* 0x0000e200ff047b82 */ /* 0x000e260000000a00 */
[----:B--2---:R-:W2:Y:S04]  /*0140*/  LDG.E R7, desc[UR4][R2.64] ;  /* 0x0000000402077981 */ /* 0x004ea8000c1e1900 */
[----:B------:R-:W3:Y:S04]  /*0150*/  LDG.E R8, desc[UR4][R2.64+0x4] ;  /* 0x0000040402087981 */ /* 0x000ee8000c1e1900 */
[----:B------:R-:W4:Y:S04]  /*0160*/  LDG.E R10, desc[UR4][R2.64+0x60] ;  /* 0x00006004020a7981 */ /* 0x000f28000c1e1900 */
[----:B------:R-:W5:Y:S01]  /*0170*/  LDG.E R12, desc[UR4][R2.64+0x64] ;  /* 0x00006404020c7981 */ /* 0x000f62000c1e1900 */
[----:B------:R-:W-:-:S04]  /*0180*/  IMAD R9, R9, 0x90, R6 ;  /* 0x0000009009097824 */ /* 0x000fc800078e0206 */
[----:B------:R-:W-:-:S04]  /*0190*/  IMAD R9, R0, 0xc, R9 ;  /* 0x0000000c00097824 */ /* 0x000fc800078e0209 */
[----:B0-----:R-:W-:Y:S01]  /*01a0*/  IMAD.WIDE R4, R9, 0x4, R4 ;  /* 0x0000000409047825 */ /* 0x001fe200078e0204 */
[----:B--2---:R-:W-:-:S04]  /*01b0*/  FMNMX R7, R7, -1.00000000000000000000e+09, !PT ;  /* 0xce6e6b2807077809 */ /* 0x004fc80007800000 */
[----:B---3--:R-:W-:-:S04]  /*01c0*/  FSETP.GT.AND P0, PT, R8, R7, PT ;  /* 0x000000070800720b */ /* 0x008fc80003f04000 */
[----:B------:R-:W-:-:S04]  /*01d0*/  FSEL R7, R8, R7, P0 ;  /* 0x0000000708077208 */ /* 0x000fc80000000000 */
[----:B----4-:R-:W-:-:S04]  /*01e0*/  FSETP.GT.AND P0, PT, R10, R7, PT ;  /* 0x000000070a00720b */ /* 0x010fc80003f04000 */
[----:B------:R-:W-:-:S04]  /*01f0*/  FSEL R7, R10, R7, P0 ;  /* 0x000000070a077208 */ /* 0x000fc80000000000 */
[----:B-----5:R-:W-:-:S04]  /*0200*/  FSETP.GT.AND P0, PT, R12, R7, PT ;  /* 0x000000070c00720b */ /* 0x020fc80003f04000 */
[----:B------:R-:W-:-:S05]  /*0210*/  FSEL R7, R12, R7, P0 ;  /* 0x000000070c077208 */ /* 0x000fca0000000000 */
[----:B------:R-:W-:Y:S01]  /*0220*/  STG.E desc[UR4][R4.64], R7 ;  /* 0x0000000704007986 */ /* 0x000fe2000c101904 */
[----:B------:R-:W-:Y:S05]  /*0230*/  EXIT ;  /* 0x000000000000794d */ /* 0x000fea0003800000 */
.L_x_0:
[----:B------:R-:W-:-:S00]  /*0240*/  BRA `(.L_x_0) ;  /* 0xfffffffc00fc7947 */ /* 0x000fc0000383ffff */
[----:B------:R-:W-:-:S00]  /*0250*/  NOP ;  /* 0x0000000000007918 */ /* 0x000fc00000000000 */
        /* <DEDUP_REMOVED lines=10> */
.L_x_84:


//--------------------- .text._Z19conv1_shared_kernelPKfS0_S0_Pf --------------------------
	.section	.text._Z19conv1_shared_kernelPKfS0_S0_Pf,"ax",@progbits
	.align	128
        .global         _Z19conv1_shared_kernelPKfS0_S0_Pf
        .type           _Z19conv1_shared_kernelPKfS0_S0_Pf,@function
        .size           _Z19conv1_shared_kernelPKfS0_S0_Pf,(.L_x_85 - _Z19conv1_shared_kernelPKfS0_S0_Pf)
        .other          _Z19conv1_shared_kernelPKfS0_S0_Pf,@"STO_CUDA_ENTRY STV_DEFAULT"
_Z19conv1_shared_kernelPKfS0_S0_Pf:
.text._Z19conv1_shared_kernelPKfS0_S0_Pf:
[----:B------:R-:W-:Y:S01]  /*0000*/  LDC R1, c[0x0][0x37c] ;  /* 0x0000df00ff017b82 */ /* 0x000fe20000000800 */
[----:B------:R-:W0:Y:S07]  /*0010*/  S2R R9, SR_TID.X ;  /* 0x0000000000097919 */ /* 0x000e2e0000002100 */
[----:B------:R-:W1:Y:S01]  /*0020*/  LDC R5, c[0x0][0x364] ;  /* 0x0000d900ff057b82 */ /* 0x000e620000000800 */
[----:B------:R-:W2:Y:S01]  /*0030*/  LDCU.64 UR6, c[0x0][0x358] ;  /* 0x00006b00ff0677ac */ /* 0x000ea20008000a00 */
[----:B------:R-:W1:Y:S06]  /*0040*/  S2R R6, SR_TID.Y ;  /* 0x0000000000067919 */ /* 0x000e6c0000002200 */
[----:B------:R-:W0:Y:S08]  /*0050*/  S2UR UR5, SR_CTAID.X ;  /* 0x00000000000579c3 */ /* 0x000e300000002500 */
[----:B------:R-:W0:Y:S08]  /*0060*/  LDC R0, c[0x0][0x360] ;  /* 0x0000d800ff007b82 */ /* 0x000e300000000800 */
[----:B------:R-:W1:Y:S01]  /*0070*/  S2UR UR4, SR_CTAID.Y ;  /* 0x00000000000479c3 */ /* 0x000e620000002600 */
[----:B0-----:R-:W-:-:S05]  /*0080*/  IMAD R3, R0, UR5, R9 ;  /* 0x0000000500037c24 */ /* 0x001fca000f8e0209 */
[----:B------:R-:W-:Y:S01]  /*0090*/  ISETP.GT.AND P0, PT, R3, 0x1b, PT ;  /* 0x0000001b0300780c */ /* 0x000fe20003f04270 */
[----:B-1----:R-:W-:-:S05]  /*00a0*/  IMAD R2, R5, UR4, R6 ;  /* 0x0000000405027c24 */ /* 0x002fca000f8e0206 */
[----:B------:R-:W-:-:S13]  /*00b0*/  ISETP.GT.U32.OR P0, PT, R2, 0x1b, P0 ;  /* 0x0000001b0200780c */ /* 0x000fda0000704470 */
[----:B------:R-:W0:Y:S01]  /*00c0*/  @!P0 LDC.64 R4, c[0x0][0x380] ;  /* 0x0000e000ff048b82 */ /* 0x000e220000000a00 */
[----:B------:R-:W-:-:S04]  /*00d0*/  @!P0 IMAD R7, R2, 0x1c, R3 ;  /* 0x0000001c02078824 */ /* 0x000fc800078e0203 */
[----:B0-----:R-:W-:-:S06]  /*00e0*/  @!P0 IMAD.WIDE R4, R7, 0x4, R4 ;  /* 0x0000000407048825 */ /* 0x001fcc00078e0204 */
[----:B--2---:R-:W2:Y:S01]  /*00f0*/  @!P0 LDG.E R4, desc[UR6][R4.64] ;  /* 0x0000000604048981 */ /* 0x004ea2000c1e1900 */
[----:B------:R-:W0:Y:S01]  /*0100*/  S2UR UR5, SR_CgaCtaId ;  /* 0x00000000000579c3 */ /* 0x000e220000008800 */
[----:B------:R-:W-:Y:S01]  /*0110*/  UMOV UR4, 0x400 ;  /* 0x0000040000047882 */ /* 0x000fe20000000000 */
[----:B------:R-:W-:-:S04]  /*0120*/  ISETP.GT.AND P1, PT, R3, 0x17, PT ;  /* 0x000000170300780c */ /* 0x000fc80003f24270 */
[----:B------:R-:W-:Y:S01]  /*0130*/  ISETP.GT.U32.OR P1, PT, R2, 0x17, P1 ;  /* 0x000000170200780c */ /* 0x000fe20000f24470 */
[----:B0-----:R-:W-:-:S06]  /*0140*/  ULEA UR4, UR5, UR4, 0x18 ;  /* 0x0000000405047291 */ /* 0x001fcc000f8ec0ff */
[----:B------:R-:W-:-:S05]  /*0150*/  LEA R0, R6, UR4, 0x7 ;  /* 0x0000000406007c11 */ /* 0x000fca000f8e38ff */
[----:B------:R-:W-:-:S05]  /*0160*/  IMAD R7, R9, 0x4, R0 ;  /* 0x0000000409077824 */ /* 0x000fca00078e0200 */
[----:B--2---:R0:W-:Y:S04]  /*0170*/  @!P0 STS [R7], R4 ;  /* 0x0000000407008388 */ /* 0x0041e80000000800 */
[----:B------:R0:W-:Y:S01]  /*0180*/  @P0 STS [R7], RZ ;  /* 0x000000ff07000388 */ /* 0x0001e20000000800 */
[----:B------:R-:W-:Y:S06]  /*0190*/  BAR.SYNC.DEFER_BLOCKING 0x0 ;  /* 0x0000000000007b1d */ /* 0x000fec0000010000 */
[----:B------:R-:W-:Y:S05]  /*01a0*/  @P1 EXIT ;  /* 0x000000000000194d */ /* 0x000fea0003800000 */
[----:B------:R-:W1:Y:S01]  /*01b0*/  S2R R8, SR_CTAID.Z ;  /* 0x0000000000087919 */ /* 0x000e620000002700 */
[----:B0-----:R-:W0:Y:S01]  /*01c0*/  LDC.64 R4, c[0x0][0x388] ;  /* 0x0000e200ff047b82 */ /* 0x001e220000000a00 */
[C---:B------:R-:W-:Y:S02]  /*01d0*/  ISETP.GT.U32.AND P4, PT, R9.reuse, 0x1e, PT ;  /* 0x0000001e0900780c */ /* 0x040fe40003f84070 */
[C---:B------:R-:W-:Y:S02]  /*01e0*/  LOP3.LUT P2, RZ, R9.reuse, 0x3e0, RZ, 0xc0, !PT ;  /* 0x000003e009ff7812 */ /* 0x040fe4000784c0ff */
[----:B------:R-:W-:Y:S02]  /*01f0*/  ISETP.GT.U32.OR P5, PT, R6, 0x1f, P4 ;  /* 0x0000001f0600780c */ /* 0x000fe400027a4470 */
[C---:B------:R-:W-:Y:S02]  /*0200*/  ISETP.GT.U32.AND P3, PT, R9.reuse, 0x1d, PT ;  /* 0x0000001d0900780c */ /* 0x040fe40003f64070 */
[----:B------:R-:W-:-:S02]  /*0210*/  ISETP.GT.U32.AND P0, PT, R9, 0x1c, PT ;  /* 0x0000001c0900780c */ /* 0x000fc40003f04070 */
[----:B------:R-:W-:Y:S01]  /*0220*/  ISETP.GT.U32.OR P1, PT, R6, 0x1f, P3 ;  /* 0x0000001f0600780c */ /* 0x000fe20001f24470 */
[----:B-1----:R-:W-:Y:S01]  /*0230*/  IMAD R11, R8, 0x19, RZ ;  /* 0x00000019080b7824 */ /* 0x002fe200078e02ff */
[----:B------:R-:W-:-:S03]  /*0240*/  ISETP.GT.U32.OR P6, PT, R6, 0x1f, P0 ;  /* 0x0000001f0600780c */ /* 0x000fc600007c4470 */
[----:B------:R-:W1:Y:S01]  /*0250*/  @!P2 LDS R0, [R7] ;  /* 0x000000000700a984 */ /* 0x000e620000000800 */
[----:B0-----:R-:W-:-:S03]  /*0260*/  IMAD.WIDE.U32 R4, R11, 0x4, R4 ;  /* 0x000000040b047825 */ /* 0x001fc600078e0004 */
[----:B------:R-:W0:Y:S04]  /*0270*/  @!P5 LDS R13, [R7+0x4] ;  /* 0x00000400070dd984 */ /* 0x000e280000000800 */
[----:B------:R-:W1:Y:S04]  /*0280*/  @!P2 LDG.E R11, desc[UR6][R4.64] ;  /* 0x00000006040ba981 */ /* 0x000e68000c1e1900 */
[----:B------:R-:W0:Y:S04]  /*0290*/  @!P5 LDG.E R12, desc[UR6][R4.64+0x4] ;  /* 0x00000406040cd981 */ /* 0x000e28000c1e1900 */
[----:B------:R-:W2:Y:S04]  /*02a0*/  @!P1 LDG.E R14, desc[UR6][R4.64+0x8] ;  /* 0x00000806040e9981 */ /* 0x000ea8000c1e1900 */
[----:B------:R-:W3:Y:S01]  /*02b0*/  @!P6 LDG.E R16, desc[UR6][R4.64+0xc] ;  /* 0x00000c060410e981 */ /* 0x000ee2000c1e1900 */
[----:B------:R-:W-:-:S03]  /*02c0*/  HFMA2 R10, -RZ, RZ, 0, 0 ;  /* 0x00000000ff0a7431 */ /* 0x000fc600000001ff */
[----:B------:R-:W2:Y:S04]  /*02d0*/  @!P1 LDS R15, [R7+0x8] ;  /* 0x00000800070f9984 */ /* 0x000ea80000000800 */
[----:B------:R-:W3:Y:S01]  /*02e0*/  @!P6 LDS R17, [R7+0xc] ;  /* 0x00000c000711e984 */ /* 0x000ee20000000800 */
[----:B-1----:R-:W-:Y:S01]  /*02f0*/  @!P2 FFMA R10, R0, R11, RZ ;  /* 0x0000000b000aa223 */ /* 0x002fe200000000ff */
[----:B------:R-:W-:-:S03]  /*0300*/  ISETP.GT.U32.AND P2, PT, R9, 0x1b, PT ;  /* 0x0000001b0900780c */ /* 0x000fc60003f44070 */
[----:B0-----:R-:W-:Y:S01]  /*0310*/  @!P5 FFMA R10, R13, R12, R10 ;  /* 0x0000000c0d0ad223 */ /* 0x001fe2000000000a */
[----:B------:R-:W-:-:S03]  /*0320*/  ISETP.GT.U32.OR P5, PT, R6, 0x1f, P2 ;  /* 0x0000001f0600780c */ /* 0x000fc600017a4470 */
[----:B--2---:R-:W-:Y:S01]  /*0330*/  @!P1 FFMA R10, R15, R14, R10 ;  /* 0x0000000e0f0a9223 */ /* 0x004fe2000000000a */
[----:B------:R-:W-:-:S09]  /*0340*/  ISETP.GT.U32.AND P1, PT, R9, 0x1f, PT ;  /* 0x0000001f0900780c */ /* 0x000fd20003f24070 */
[----:B------:R-:W2:Y:S01]  /*0350*/  @!P5 LDG.E R0, desc[UR6][R4.64+0x10] ;  /* 0x000010060400d981 */ /* 0x000ea2000c1e1900 */
[----:B---3--:R-:W-:Y:S01]  /*0360*/  @!P6 FFMA R10, R17, R16, R10 ;  /* 0x00000010110ae223 */ /* 0x008fe2000000000a */
[----:B------:R-:W-:Y:S02]  /*0370*/  ISETP.GT.U32.OR P6, PT, R6, 0x1e, P1 ;  /* 0x0000001e0600780c */ /* 0x000fe40000fc4470 */
[----:B------:R-:W2:Y:S11]  /*0380*/  @!P5 LDS R11, [R7+0x10] ;  /* 0x00001000070bd984 */ /* 0x000eb60000000800 */
[----:B------:R-:W3:Y:S01]  /*0390*/  @!P6 LDG.E R12, desc[UR6][R4.64+0x14] ;  /* 0x00001406040ce981 */ /* 0x000ee2000c1e1900 */
[----:B------:R-:W-:-:S03]  /*03a0*/  VIMNMX.U32 R9, PT, PT, R9, R6, !PT ;  /* 0x0000000609097248 */ /* 0x000fc60007fe0000 */
[----:B------:R-:W3:Y:S01]  /*03b0*/  @!P6 LDS R13, [R7+0x80] ;  /* 0x00008000070de984 */ /* 0x000ee20000000800 */
[----:B--2---:R-:W-:Y:S01]  /*03c0*/  @!P5 FFMA R10, R11, R0, R10 ;  /* 0x000000000b0ad223 */ /* 0x004fe2000000000a */
[----:B------:R-:W-:-:S13]  /*03d0*/  ISETP.GT.U32.AND P5, PT, R9, 0x1e, PT ;  /* 0x0000001e0900780c */ /* 0x000fda0003fa4070 */
[----:B------:R-:W2:Y:S01]  /*03e0*/  @!P5 LDG.E R0, desc[UR6][R4.64+0x18] ;  /* 0x000018060400d981 */ /* 0x000ea2000c1e1900 */
[----:B---3--:R-:W-:Y:S01]  /*03f0*/  @!P6 FFMA R10, R13, R12, R10 ;  /* 0x0000000c0d0ae223 */ /* 0x008fe2000000000a */
[C---:B------:R-:W-:Y:S02]  /*0400*/  ISETP.GT.U32.OR P6, PT, R6.reuse, 0x1e, P3 ;  /* 0x0000001e0600780c */ /* 0x040fe40001fc4470 */
[----:B------:R-:W2:Y:S11]  /*0410*/  @!P5 LDS R11, [R7+0x84] ;  /* 0x00008400070bd984 */ /* 0x000eb60000000800 */
[----:B------:R-:W3:Y:S04]  /*0420*/  @!P6 LDG.E R12, desc[UR6][R4.64+0x1c] ;  /* 0x00001c06040ce981 */ /* 0x000ee8000c1e1900 */
[----:B------:R-:W3:Y:S01]  /*0430*/  @!P6 LDS R13, [R7+0x88] ;  /* 0x00008800070de984 */ /* 0x000ee20000000800 */
[----:B--2---:R-:W-:Y:S01]  /*0440*/  @!P5 FFMA R10, R11, R0, R10 ;  /* 0x000000000b0ad223 */ /* 0x004fe2000000000a */
[----:B------:R-:W-:-:S13]  /*0450*/  ISETP.GT.U32.OR P5, PT, R6, 0x1e, P0 ;  /* 0x0000001e0600780c */ /* 0x000fda00007a4470 */
        /* <DEDUP_REMOVED lines=10> */
[----:B------:R-:W-:Y:S02]  /*0500*/  ISETP.GT.U32.OR P6, PT, R6, 0x1d, P4 ;  /* 0x0000001d0600780c */ /* 0x000fe400027c4470 */
[----:B------:R-:W2:Y:S11]  /*0510*/  @!P5 LDS R11, [R7+0x100] ;  /* 0x00010000070bd984 */ /* 0x000eb60000000800 */
[----:B------:R-:W3:Y:S04]  /*0520*/  @!P6 LDG.E R12, desc[UR6][R4.64+0x2c] ;  /* 0x00002c06040ce981 */ /* 0x000ee8000c1e1900 */
        /* <DEDUP_REMOVED lines=21> */
[C---:B------:R-:W-:Y:S01]  /*0680*/  ISETP.GT.U32.OR P6, PT, R6.reuse, 0x1c, P3 ;  /* 0x0000001c0600780c */ /* 0x040fe20001fc4470 */
[----:B------:R-:W0:Y:S01]  /*0690*/  LDC.64 R12, c[0x0][0x390] ;  /* 0x0000e400ff0c7b82 */ /* 0x000e220000000a00 */
[----:B------:R-:W2:Y:S11]  /*06a0*/  @!P5 LDS R11, [R7+0x184] ;  /* 0x00018400070bd984 */ /* 0x000eb60000000800 */
[----:B------:R-:W3:Y:S01]  /*06b0*/  @!P6 LDG.E R14, desc[UR6][R4.64+0x44] ;  /* 0x00004406040ee981 */ /* 0x000ee2000c1e1900 */
[----:B------:R-:W-:-:S02]  /*06c0*/  ISETP.GT.U32.OR P2, PT, R6, 0x1c, P2 ;  /* 0x0000001c0600780c */ /* 0x000fc40001744470 */
[C---:B------:R-:W-:Y:S01]  /*06d0*/  ISETP.GT.U32.OR P1, PT, R6.reuse, 0x1b, P1 ;  /* 0x0000001b0600780c */ /* 0x040fe20000f24470 */
[----:B------:R-:W3:Y:S01]  /*06e0*/  @!P6 LDS R17, [R7+0x188] ;  /* 0x000188000711e984 */ /* 0x000ee20000000800 */
[C---:B------:R-:W-:Y:S02]  /*06f0*/  ISETP.GT.U32.OR P4, PT, R6.reuse, 0x1b, P4 ;  /* 0x0000001b0600780c */ /* 0x040fe40002784470 */
[C---:B------:R-:W-:Y:S02]  /*0700*/  ISETP.GT.U32.OR P3, PT, R6.reuse, 0x1b, P3 ;  /* 0x0000001b0600780c */ /* 0x040fe40001f64470 */
[----:B------:R-:W-:-:S05]  /*0710*/  ISETP.GT.U32.OR P0, PT, R6, 0x1b, P0 ;  /* 0x0000001b0600780c */ /* 0x000fca0000704470 */
[----:B------:R-:W4:Y:S04]  /*0720*/  @!P2 LDG.E R15, desc[UR6][R4.64+0x4c] ;  /* 0x00004c06040fa981 */ /* 0x000f28000c1e1900 */
[----:B------:R-:W5:Y:S01]  /*0730*/  @!P4 LDG.E R6, desc[UR6][R4.64+0x54] ;  /* 0x000054060406c981 */ /* 0x000f62000c1e1900 */
[----:B0-----:R-:W-:-:S03]  /*0740*/  IMAD.WIDE.U32 R12, R8, 0x4, R12 ;  /* 0x00000004080c7825 */ /* 0x001fc600078e000c */
[----:B------:R-:W5:Y:S04]  /*0750*/  @!P0 LDG.E R16, desc[UR6][R4.64+0x5c] ;  /* 0x00005c0604108981 */ /* 0x000f68000c1e1900 */
[----:B------:R-:W5:Y:S04]  /*0760*/  LDG.E R13, desc[UR6][R12.64] ;  /* 0x000000060c0d7981 */ /* 0x000f68000c1e1900 */
[----:B------:R-:W-:Y:S04]  /*0770*/  @!P1 LDS R19, [R7+0x200] ;  /* 0x0002000007139984 */ /* 0x000fe80000000800 */
[----:B------:R-:W-:Y:S04]  /*0780*/  @!P4 LDS R21, [R7+0x204] ;  /* 0x000204000715c984 */ /* 0x000fe80000000800 */
[----:B------:R-:W-:Y:S04]  /*0790*/  @!P3 LDS R23, [R7+0x208] ;  /* 0x000208000717b984 */ /* 0x000fe80000000800 */
[----:B------:R-:W-:Y:S01]  /*07a0*/  @!P0 LDS R25, [R7+0x20c] ;  /* 0x00020c0007198984 */ /* 0x000fe20000000800 */
[----:B--2---:R-:W-:Y:S01]  /*07b0*/  @!P5 FFMA R10, R11, R0, R10 ;  /* 0x000000000b0ad223 */ /* 0x004fe2000000000a */
[----:B------:R-:W-:-:S02]  /*07c0*/  ISETP.GT.U32.AND P5, PT, R9, 0x1c, PT ;  /* 0x0000001c0900780c */ /* 0x000fc40003fa4070 */
[----:B------:R-:W2:Y:S11]  /*07d0*/  @!P1 LDG.E R0, desc[UR6][R4.64+0x50] ;  /* 0x0000500604009981 */ /* 0x000eb6000c1e1900 */
[----:B------:R-:W4:Y:S01]  /*07e0*/  @!P5 LDG.E R11, desc[UR6][R4.64+0x48] ;  /* 0x00004806040bd981 */ /* 0x000f22000c1e1900 */
[----:B---3--:R-:W-:Y:S01]  /*07f0*/  @!P6 FFMA R10, R17, R14, R10 ;  /* 0x0000000e110ae223 */ /* 0x008fe2000000000a */
[----:B------:R-:W-:-:S02]  /*0800*/  ISETP.GT.U32.AND P6, PT, R9, 0x1b, PT ;  /* 0x0000001b0900780c */ /* 0x000fc40003fc4070 */
[----:B------:R-:W3:Y:S04]  /*0810*/  @!P3 LDG.E R14, desc[UR6][R4.64+0x58] ;  /* 0x00005806040eb981 */ /* 0x000ee8000c1e1900 */
[----:B------:R-:W4:Y:S04]  /*0820*/  @!P5 LDS R9, [R7+0x18c] ;  /* 0x00018c000709d984 */ /* 0x000f280000000800 */
[----:B------:R-:W0:Y:S04]  /*0830*/  @!P2 LDS R17, [R7+0x190] ;  /* 0x000190000711a984 */ /* 0x000e280000000800 */
[----:B------:R1:W3:Y:S04]  /*0840*/  @!P6 LDG.E R18, desc[UR6][R4.64+0x60] ;  /* 0x000060060412e981 */ /* 0x0002e8000c1e1900 */
[----:B------:R-:W3:Y:S01]  /*0850*/  @!P6 LDS R27, [R7+0x210] ;  /* 0x00021000071be984 */ /* 0x000ee20000000800 */
[----:B-1----:R-:W1:Y:S01]  /*0860*/  LDC.64 R4, c[0x0][0x398] ;  /* 0x0000e600ff047b82 */ /* 0x002e620000000a00 */
[----:B------:R-:W-:-:S04]  /*0870*/  IMAD R3, R8, 0x240, R3 ;  /* 0x0000024008037824 */ /* 0x000fc800078e0203 */
[----:B------:R-:W-:-:S04]  /*0880*/  IMAD R3, R2, 0x18, R3 ;  /* 0x0000001802037824 */ /* 0x000fc800078e0203 */
[----:B-1----:R-:W-:-:S04]  /*0890*/  IMAD.WIDE R4, R3, 0x4, R4 ;  /* 0x0000000403047825 */ /* 0x002fc800078e0204 */
[----:B----4-:R-:W-:-:S04]  /*08a0*/  @!P5 FFMA R10, R9, R11, R10 ;  /* 0x0000000b090ad223 */ /* 0x010fc8000000000a */
[----:B0-----:R-:W-:-:S04]  /*08b0*/  @!P2 FFMA R10, R17, R15, R10 ;  /* 0x0000000f110aa223 */ /* 0x001fc8000000000a */
[----:B--2---:R-:W-:-:S04]  /*08c0*/  @!P1 FFMA R10, R19, R0, R10 ;  /* 0x00000000130a9223 */ /* 0x004fc8000000000a */
[----:B-----5:R-:W-:-:S04]  /*08d0*/  @!P4 FFMA R10, R21, R6, R10 ;  /* 0x00000006150ac223 */ /* 0x020fc8000000000a */
[----:B---3--:R-:W-:-:S04]  /*08e0*/  @!P3 FFMA R10, R23, R14, R10 ;  /* 0x0000000e170ab223 */ /* 0x008fc8000000000a */
[----:B------:R-:W-:-:S04]  /*08f0*/  @!P0 FFMA R10, R25, R16, R10 ;  /* 0x00000010190a8223 */ /* 0x000fc8000000000a */
[----:B------:R-:W-:-:S04]  /*0900*/  @!P6 FFMA R10, R27, R18, R10 ;  /* 0x000000121b0ae223 */ /* 0x000fc8000000000a */
[----:B------:R-:W-:-:S05]  /*0910*/  FADD R13, R13, R10 ;  /* 0x0000000a0d0d7221 */ /* 0x000fca0000000000 */
[----:B------:R-:W-:-:S05]  /*0920*/  FMNMX R13, RZ, R13, !PT ;  /* 0x0000000dff0d7209 */ /* 0x000fca0007800000 */
[----:B------:R-:W-:Y:S01]  /*0930*/  STG.E desc[UR6][R4.64], R13 ;  /* 0x0000000d04007986 */ /* 0x000fe2000c101906 */
[----:B------:R-:W-:Y:S05]  /*0940*/  EXIT ;  /* 0x000000000000794d */ /* 0x000fea0003800000 */
.L_x_1:
        /* <DEDUP_REMOVED lines=11> */
.L_x_85:


//--------------------- .text._Z19conv2_shared_kernelPKfS0_S0_Pf --------------------------
	.section	.text._Z19conv2_shared_kernelPKfS0_S0_Pf,"ax",@progbits
	.align	128
        .global         _Z19conv2_shared_kernelPKfS0_S0_Pf
        .type           _Z19conv2_shared_kernelPKfS0_S0_Pf,@function
        .size           _Z19conv2_shared_kernelPKfS0_S0_Pf,(.L_x_86 - _Z19conv2_shared_kernelPKfS0_S0_Pf)
        .other          _Z19conv2_shared_kernelPKfS0_S0_Pf,@"STO_CUDA_ENTRY STV_DEFAULT"
_Z19conv2_shared_kernelPKfS0_S0_Pf:
.text._Z19conv2_shared_kernelPKfS0_S0_Pf:
[----:B------:R-:W-:Y:S01]  /*0000*/  LDC R1, c[0x0][0x37c] ;  /* 0x0000df00ff017b82 */ /* 0x000fe20000000800 */
[----:B------:R-:W0:Y:S01]  /*0010*/  S2R R3, SR_TID.X ;  /* 0x0000000000037919 */ /* 0x000e220000002100 */
[----:B------:R-:W1:Y:S06]  /*0020*/  LDCU UR5, c[0x0][0x364] ;  /* 0x00006c80ff0577ac */ /* 0x000e6c0008000800 */
[----:B------:R-:W2:Y:S01]  /*0030*/  S2UR UR6, SR_CTAID.X ;  /* 0x00000000000679c3 */ /* 0x000ea20000002500 */
[----:B------:R-:W3:Y:S07]  /*0040*/  S2R R2, SR_TID.Y ;  /* 0x0000000000027919 */ /* 0x000eee0000002200 */
[----:B------:R-:W2:Y:S08]  /*0050*/  LDC R8, c[0x0][0x360] ;  /* 0x0000d800ff087b82 */ /* 0x000eb00000000800 */
[----:B------:R-:W1:Y:S01]  /*0060*/  S2UR UR4, SR_CTAID.Y ;  /* 0x00000000000479c3 */ /* 0x000e620000002600 */
[----:B--2---:R-:W-:-:S04]  /*0070*/  IMAD R10, R8, UR6, RZ ;  /* 0x00000006080a7c24 */ /* 0x004fc8000f8e02ff */
[----:B0-----:R-:W-:Y:S01]  /*0080*/  IMAD.IADD R0, R10, 0x1, R3 ;  /* 0x000000010a007824 */ /* 0x001fe200078e0203 */
[----:B-1----:R-:W-:-:S04]  /*0090*/  UIMAD UR4, UR4, UR5, URZ ;  /* 0x00000005040472a4 */ /* 0x002fc8000f8e02ff */
[----:B------:R-:W-:Y:S02]  /*00a0*/  ISETP.GT.AND P0, PT, R0, 0x7, PT ;  /* 0x000000070000780c */ /* 0x000fe40003f04270 */
[----:B---3--:R-:W-:-:S05]  /*00b0*/  VIADD R4, R2, UR4 ;  /* 0x0000000402047c36 */ /* 0x008fca0008000000 */
[----:B------:R-:W-:-:S13]  /*00c0*/  ISETP.GT.U32.OR P0, PT, R4, 0x7, P0 ;  /* 0x000000070400780c */ /* 0x000fda0000704470 */
[----:B------:R-:W-:Y:S05]  /*00d0*/  @P0 EXIT ;  /* 0x000000000000094d */ /* 0x000fea0003800000 */
[----:B------:R-:W0:Y:S01]  /*00e0*/  S2R R5, SR_CTAID.Z ;  /* 0x0000000000057919 */ /* 0x000e220000002700 */
[----:B------:R-:W-:Y:S01]  /*00f0*/  ISETP.GT.U32.AND P0, PT, R2, 0xf, PT ;  /* 0x0000000f0200780c */ /* 0x000fe20003f04070 */
[----:B------:R-:W1:Y:S01]  /*0100*/  LDCU.64 UR6, c[0x0][0x358] ;  /* 0x00006b00ff0677ac */ /* 0x000e620008000a00 */
[----:B------:R-:W-:Y:S11]  /*0110*/  BSSY.RECONVERGENT B0, `(.L_x_2) ;  /* 0x00000c6000007945 */ /* 0x000ff60003800200 */
[----:B------:R-:W-:Y:S05]  /*0120*/  @P0 BRA `(.L_x_3) ;  /* 0x0000000c00100947 */ /* 0x000fea0003800000 */
[----:B------:R-:W2:Y:S01]  /*0130*/  S2R R7, SR_CgaCtaId ;  /* 0x0000000000077919 */ /* 0x000ea20000008800 */
[----:B------:R-:W-:Y:S01]  /*0140*/  MOV R12, 0x400 ;  /* 0x00000400000c7802 */ /* 0x000fe20000000f00 */
[----:B------:R-:W-:Y:S01]  /*0150*/  BSSY.RECONVERGENT B1, `(.L_x_4) ;  /* 0x000001d000017945 */ /* 0x000fe20003800200 */
[----:B------:R-:W-:Y:S02]  /*0160*/  MOV R9, R2 ;  /* 0x0000000200097202 */ /* 0x000fe40000000f00 */
[----:B--2---:R-:W-:-:S07]  /*0170*/  LEA R12, R7, R12, 0x18 ;  /* 0x0000000c070c7211 */ /* 0x004fce00078ec0ff */
.L_x_10:
[----:B------:R-:W-:Y:S01]  /*0180*/  ISETP.GT.U32.AND P0, PT, R3, 0xf, PT ;  /* 0x0000000f0300780c */ /* 0x000fe20003f04070 */
[----:B------:R-:W-:-:S12]  /*0190*/  BSSY.RECONVERGENT B2, `(.L_x_5) ;  /* 0x0000015000027945 */ /* 0x000fd80003800200 */
[----:B--23--:R-:W-:Y:S05]  /*01a0*/  @P0 BRA `(.L_x_6) ;  /* 0x00000000004c0947 */ /* 0x00cfea0003800000 */
[----:B------:R-:W2:Y:S01]  /*01b0*/  LDC.64 R6, c[0x0][0x380] ;  /* 0x0000e000ff067b82 */ /* 0x000ea20000000a00 */
[C---:B------:R-:W-:Y:S01]  /*01c0*/  VIADD R16, R9.reuse, UR4 ;  /* 0x0000000409107c36 */ /* 0x040fe20008000000 */
[----:B------:R-:W-:Y:S01]  /*01d0*/  MOV R11, R3 ;  /* 0x00000003000b7202 */ /* 0x000fe20000000f00 */
[----:B------:R-:W-:-:S07]  /*01e0*/  IMAD R18, R9, 0x40, R12 ;  /* 0x0000004009127824 */ /* 0x000fce00078e020c */
.L_x_9:
[----:B---3--:R-:W-:Y:S01]  /*01f0*/  IMAD.IADD R15, R10, 0x1, R11 ;  /* 0x000000010a0f7824 */ /* 0x008fe200078e020b */
[----:B------:R-:W-:Y:S01]  /*0200*/  BSSY.RECONVERGENT B3, `(.L_x_7) ;  /* 0x0000009000037945 */ /* 0x000fe20003800200 */
[----:B------:R-:W-:Y:S02]  /*0210*/  HFMA2 R14, -RZ, RZ, 0, 0 ;  /* 0x00000000ff0e7431 */ /* 0x000fe400000001ff */
[----:B------:R-:W-:Y:S01]  /*0220*/  IMAD R13, R11, 0x4, R18 ;  /* 0x000000040b0d7824 */ /* 0x000fe200078e0212 */
[----:B------:R-:W-:-:S04]  /*0230*/  ISETP.GT.AND P0, PT, R15, 0xb, PT ;  /* 0x0000000b0f00780c */ /* 0x000fc80003f04270 */
[----:B------:R-:W-:-:S13]  /*0240*/  ISETP.GT.U32.OR P0, PT, R16, 0xb, P0 ;  /* 0x0000000b1000780c */ /* 0x000fda0000704470 */
[----:B------:R-:W-:Y:S05]  /*0250*/  @P0 BRA `(.L_x_8) ;  /* 0x00000000000c0947 */ /* 0x000fea0003800000 */
[----:B------:R-:W-:-:S04]  /*0260*/  IMAD R15, R16, 0xc, R15 ;  /* 0x0000000c100f7824 */ /* 0x000fc800078e020f */
[----:B--2---:R-:W-:-:S06]  /*0270*/  IMAD.WIDE R14, R15, 0x4, R6 ;  /* 0x000000040f0e7825 */ /* 0x004fcc00078e0206 */
[----:B-1----:R3:W5:Y:S02]  /*0280*/  LDG.E R14, desc[UR6][R14.64] ;  /* 0x000000060e0e7981 */ /* 0x002764000c1e1900 */
.L_x_8:
[----:B-1----:R-:W-:Y:S05]  /*0290*/  BSYNC.RECONVERGENT B3 ;  /* 0x0000000000037941 */ /* 0x002fea0003800200 */
.L_x_7:
[----:B-----5:R4:W-:Y:S01]  /*02a0*/  STS [R13], R14 ;  /* 0x0000000e0d007388 */ /* 0x0209e20000000800 */
[----:B------:R-:W-:-:S05]  /*02b0*/  IMAD.IADD R11, R8, 0x1, R11 ;  /* 0x00000001080b7824 */ /* 0x000fca00078e020b */
[----:B------:R-:W-:-:S13]  /*02c0*/  ISETP.GE.U32.AND P0, PT, R11, 0x10, PT ;  /* 0x000000100b00780c */ /* 0x000fda0003f06070 */
[----:B----4-:R-:W-:Y:S05]  /*02d0*/  @!P0 BRA `(.L_x_9) ;  /* 0xfffffffc00c48947 */ /* 0x010fea000383ffff */
.L_x_6:
[----:B-1----:R-:W-:Y:S05]  /*02e0*/  BSYNC.RECONVERGENT B2 ;  /* 0x0000000000027941 */ /* 0x002fea0003800200 */
.L_x_5:
[----:B------:R-:W-:-:S05]  /*02f0*/  VIADD R9, R9, UR5 ;  /* 0x0000000509097c36 */ /* 0x000fca0008000000 */
[----:B------:R-:W-:-:S13]  /*0300*/  ISETP.GE.U32.AND P0, PT, R9, 0x10, PT ;  /* 0x000000100900780c */ /* 0x000fda0003f06070 */
[----:B------:R-:W-:Y:S05]  /*0310*/  @!P0 BRA `(.L_x_10) ;  /* 0xfffffffc00988947 */ /* 0x000fea000383ffff */
[----:B------:R-:W-:Y:S05]  /*0320*/  BSYNC.RECONVERGENT B1 ;  /* 0x0000000000017941 */ /* 0x000fea0003800200 */
.L_x_4:
[----:B------:R-:W-:Y:S01]  /*0330*/  BSSY.RECONVERGENT B1, `(.L_x_11) ;  /* 0x0000020000017945 */ /* 0x000fe20003800200 */
[----:B------:R-:W-:-:S07]  /*0340*/  MOV R9, R2 ;  /* 0x0000000200097202 */ /* 0x000fce0000000f00 */
.L_x_17:
[----:B------:R-:W-:Y:S01]  /*0350*/  ISETP.GT.U32.AND P0, PT, R3, 0xf, PT ;  /* 0x0000000f0300780c */ /* 0x000fe20003f04070 */
[----:B------:R-:W-:-:S12]  /*0360*/  BSSY.RECONVERGENT B2, `(.L_x_12) ;  /* 0x0000019000027945 */ /* 0x000fd80003800200 */
[----:B-1----:R-:W-:Y:S05]  /*0370*/  @P0 BRA `(.L_x_13) ;  /* 0x00000000005c0947 */ /* 0x002fea0003800000 */
[C---:B--2---:R-:W-:Y:S01]  /*0380*/  IMAD R6, R9.reuse, 0x40, R12 ;  /* 0x0000004009067824 */ /* 0x044fe200078e020c */
[----:B------:R-:W-:Y:S01]  /*0390*/  MOV R11, R3 ;  /* 0x00000003000b7202 */ /* 0x000fe20000000f00 */
[----:B------:R-:W-:Y:S02]  /*03a0*/  VIADD R17, R9, UR4 ;  /* 0x0000000409117c36 */ /* 0x000fe40008000000 */
[----:B------:R-:W-:Y:S02]  /*03b0*/  VIADD R16, R6, 0x400 ;  /* 0x0000040006107836 */ /* 0x000fe40000000000 */
[----:B---3--:R-:W-:-:S07]  /*03c0*/  IMAD R15, R17, 0xc, RZ ;  /* 0x0000000c110f7824 */ /* 0x008fce00078e02ff */
.L_x_16:
[----:B------:R-:W-:Y:S01]  /*03d0*/  IMAD.IADD R14, R10, 0x1, R11 ;  /* 0x000000010a0e7824 */ /* 0x000fe200078e020b */
[----:B------:R-:W-:Y:S01]  /*03e0*/  BSSY.RECONVERGENT B3, `(.L_x_14) ;  /* 0x000000c000037945 */ /* 0x000fe20003800200 */
[----:B------:R-:W-:Y:S01]  /*03f0*/  LEA R13, R11, R16, 0x2 ;  /* 0x000000100b0d7211 */ /* 0x000fe200078e10ff */
[----:B------:R-:W-:Y:S02]  /*0400*/  IMAD.MOV.U32 R6, RZ, RZ, RZ ;  /* 0x000000ffff067224 */ /* 0x000fe400078e00ff */
[----:B------:R-:W-:-:S04]  /*0410*/  ISETP.GT.AND P0, PT, R14, 0xb, PT ;  /* 0x0000000b0e00780c */ /* 0x000fc80003f04270 */
[----:B------:R-:W-:-:S13]  /*0420*/  ISETP.GT.U32.OR P0, PT, R17, 0xb, P0 ;  /* 0x0000000b1100780c */ /* 0x000fda0000704470 */
[----:B-1----:R-:W-:Y:S05]  /*0430*/  @P0 BRA `(.L_x_15) ;  /* 0x0000000000180947 */ /* 0x002fea0003800000 */
[----:B------:R-:W1:Y:S01]  /*0440*/  LDCU.64 UR8, c[0x0][0x380] ;  /* 0x00007000ff0877ac */ /* 0x000e620008000a00 */
[----:B------:R-:W-:-:S04]  /*0450*/  IADD3 R7, P0, PT, R15, R14, RZ ;  /* 0x0000000e0f077210 */ /* 0x000fc80007f1e0ff */
[----:B------:R-:W-:Y:S02]  /*0460*/  LEA.HI.X.SX32 R14, R14, RZ, 0x1, P0 ;  /* 0x000000ff0e0e7211 */ /* 0x000fe400000f0eff */
[----:B-1----:R-:W-:-:S04]  /*0470*/  LEA R6, P0, R7, UR8, 0x2 ;  /* 0x0000000807067c11 */ /* 0x002fc8000f8010ff */
[----:B------:R-:W-:-:S05]  /*0480*/  LEA.HI.X R7, R7, UR9, R14, 0x2, P0 ;  /* 0x0000000907077c11 */ /* 0x000fca00080f140e */
[----:B------:R1:W5:Y:S04]  /*0490*/  LDG.E R6, desc[UR6][R6.64+0x240] ;  /* 0x0002400606067981 */ /* 0x000368000c1e1900 */
.L_x_15:
[----:B------:R-:W-:Y:S05]  /*04a0*/  BSYNC.RECONVERGENT B3 ;  /* 0x0000000000037941 */ /* 0x000fea0003800200 */
.L_x_14:
[----:B-----5:R4:W-:Y:S01]  /*04b0*/  STS [R13], R6 ;  /* 0x000000060d007388 */ /* 0x0209e20000000800 */
[----:B------:R-:W-:-:S05]  /*04c0*/  IMAD.IADD R11, R8, 0x1, R11 ;  /* 0x00000001080b7824 */ /* 0x000fca00078e020b */
[----:B------:R-:W-:-:S13]  /*04d0*/  ISETP.GE.U32.AND P0, PT, R11, 0x10, PT ;  /* 0x000000100b00780c */ /* 0x000fda0003f06070 */
[----:B----4-:R-:W-:Y:S05]  /*04e0*/  @!P0 BRA `(.L_x_16) ;  /* 0xfffffffc00b88947 */ /* 0x010fea000383ffff */
.L_x_13:
[----:B------:R-:W-:Y:S05]  /*04f0*/  BSYNC.RECONVERGENT B2 ;  /* 0x0000000000027941 */ /* 0x000fea0003800200 */
.L_x_12:
[----:B------:R-:W-:-:S04]  /*0500*/  IADD3 R9, PT, PT, R9, UR5, RZ ;  /* 0x0000000509097c10 */ /* 0x000fc8000fffe0ff */
[----:B------:R-:W-:-:S13]  /*0510*/  ISETP.GE.U32.AND P0, PT, R9, 0x10, PT ;  /* 0x000000100900780c */ /* 0x000fda0003f06070 */
[----:B------:R-:W-:Y:S05]  /*0520*/  @!P0 BRA `(.L_x_17) ;  /* 0xfffffffc00888947 */ /* 0x000fea000383ffff */
[----:B------:R-:W-:Y:S05]  /*0530*/  BSYNC.RECONVERGENT B1 ;  /* 0x0000000000017941 */ /* 0x000fea0003800200 */
.L_x_11:
[----:B------:R-:W-:Y:S01]  /*0540*/  BSSY.RECONVERGENT B1, `(.L_x_18) ;  /* 0x0000020000017945 */ /* 0x000fe20003800200 */
[----:B------:R-:W-:-:S07]  /*0550*/  IMAD.MOV.U32 R9, RZ, RZ, R2 ;  /* 0x000000ffff097224 */ /* 0x000fce00078e0002 */
.L_x_24:
[----:B------:R-:W-:Y:S01]  /*0560*/  ISETP.GT.U32.AND P0, PT, R3, 0xf, PT ;  /* 0x0000000f0300780c */ /* 0x000fe20003f04070 */
[----:B------:R-:W-:-:S12]  /*0570*/  BSSY.RECONVERGENT B2, `(.L_x_19) ;  /* 0x0000019000027945 */ /* 0x000fd80003800200 */
[----:B------:R-:W-:Y:S05]  /*0580*/  @P0 BRA `(.L_x_20) ;  /* 0x00000000005c0947 */ /* 0x000fea0003800000 */
[C---:B------:R-:W-:Y:S01]  /*0590*/  IADD3 R17, PT, PT, R9.reuse, UR4, RZ ;  /* 0x0000000409117c10 */ /* 0x040fe2000fffe0ff */
[----:B--2---:R-:W-:Y:S02]  /*05a0*/  IMAD R6, R9, 0x40, R12 ;  /* 0x0000004009067824 */ /* 0x004fe400078e020c */
[----:B------:R-:W-:Y:S02]  /*05b0*/  IMAD.MOV.U32 R11, RZ, RZ, R3 ;  /* 0x000000ffff0b7224 */ /* 0x000fe400078e0003 */
[----:B------:R-:W-:Y:S02]  /*05c0*/  VIADD R16, R6, 0x800 ;  /* 0x0000080006107836 */ /* 0x000fe40000000000 */
[----:B---3--:R-:W-:-:S07]  /*05d0*/  IMAD R15, R17, 0xc, RZ ;  /* 0x0000000c110f7824 */ /* 0x008fce00078e02ff */
.L_x_23:
[----:B------:R-:W-:Y:S01]  /*05e0*/  IADD3 R14, PT, PT, R10, R11, RZ ;  /* 0x0000000b0a0e7210 */ /* 0x000fe20007ffe0ff */
[----:B------:R-:W-:Y:S01]  /*05f0*/  BSSY.RECONVERGENT B3, `(.L_x_21) ;  /* 0x000000c000037945 */ /* 0x000fe20003800200 */
[----:B------:R-:W-:Y:S02]  /*0600*/  IMAD R13, R11, 0x4, R16 ;  /* 0x000000040b0d7824 */ /* 0x000fe400078e0210 */
[----:B------:R-:W-:Y:S01]  /*0610*/  ISETP.GT.AND P0, PT, R14, 0xb, PT ;  /* 0x0000000b0e00780c */ /* 0x000fe20003f04270 */
[----:B------:R-:W-:-:S03]  /*0620*/  IMAD.MOV.U32 R6, RZ, RZ, RZ ;  /* 0x000000ffff067224 */ /* 0x000fc600078e00ff */
[----:B------:R-:W-:-:S13]  /*0630*/  ISETP.GT.U32.OR P0, PT, R17, 0xb, P0 ;  /* 0x0000000b1100780c */ /* 0x000fda0000704470 */
[----:B--2---:R-:W-:Y:S05]  /*0640*/  @P0 BRA `(.L_x_22) ;  /* 0x0000000000180947 */ /* 0x004fea0003800000 */
[----:B------:R-:W2:Y:S01]  /*0650*/  LDCU.64 UR8, c[0x0][0x380] ;  /* 0x00007000ff0877ac */ /* 0x000ea20008000a00 */
[----:B-1----:R-:W-:-:S04]  /*0660*/  IADD3 R7, P0, PT, R15, R14, RZ ;  /* 0x0000000e0f077210 */ /* 0x002fc80007f1e0ff */
[----:B------:R-:W-:Y:S02]  /*0670*/  LEA.HI.X.SX32 R14, R14, RZ, 0x1, P0 ;  /* 0x000000ff0e0e7211 */ /* 0x000fe400000f0eff */
[----:B--2---:R-:W-:-:S04]  /*0680*/  LEA R6, P0, R7, UR8, 0x2 ;  /* 0x0000000807067c11 */ /* 0x004fc8000f8010ff */
[----:B------:R-:W-:-:S05]  /*0690*/  LEA.HI.X R7, R7, UR9, R14, 0x2, P0 ;  /* 0x0000000907077c11 */ /* 0x000fca00080f140e */
[----:B------:R2:W5:Y:S04]  /*06a0*/  LDG.E R6, desc[UR6][R6.64+0x480] ;  /* 0x0004800606067981 */ /* 0x000568000c1e1900 */
.L_x_22:
[----:B------:R-:W-:Y:S05]  /*06b0*/  BSYNC.RECONVERGENT B3 ;  /* 0x0000000000037941 */ /* 0x000fea0003800200 */
.L_x_21:
[----:B-----5:R4:W-:Y:S01]  /*06c0*/  STS [R13], R6 ;  /* 0x000000060d007388 */ /* 0x0209e20000000800 */
[----:B------:R-:W-:-:S04]  /*06d0*/  IADD3 R11, PT, PT, R8, R11, RZ ;  /* 0x0000000b080b7210 */ /* 0x000fc80007ffe0ff */
[----:B------:R-:W-:-:S13]  /*06e0*/  ISETP.GE.U32.AND P0, PT, R11, 0x10, PT ;  /* 0x000000100b00780c */ /* 0x000fda0003f06070 */
[----:B----4-:R-:W-:Y:S05]  /*06f0*/  @!P0 BRA `(.L_x_23) ;  /* 0xfffffffc00b88947 */ /* 0x010fea000383ffff */
.L_x_20:
[----:B------:R-:W-:Y:S05]  /*0700*/  BSYNC.RECONVERGENT B2 ;  /* 0x0000000000027941 */ /* 0x000fea0003800200 */
.L_x_19:
[----:B------:R-:W-:-:S05]  /*0710*/  VIADD R9, R9, UR5 ;  /* 0x0000000509097c36 */ /* 0x000fca0008000000 */
[----:B------:R-:W-:-:S13]  /*0720*/  ISETP.GE.U32.AND P0, PT, R9, 0x10, PT ;  /* 0x000000100900780c */ /* 0x000fda0003f06070 */
[----:B------:R-:W-:Y:S05]  /*0730*/  @!P0 BRA `(.L_x_24) ;  /* 0xfffffffc00888947 */ /* 0x000fea000383ffff */
[----:B------:R-:W-:Y:S05]  /*0740*/  BSYNC.RECONVERGENT B1 ;  /* 0x0000000000017941 */ /* 0x000fea0003800200 */
.L_x_18:
[----:B------:R-:W-:Y:S01]  /*0750*/  BSSY.RECONVERGENT B1, `(.L_x_25) ;  /* 0x0000020000017945 */ /* 0x000fe20003800200 */
[----:B------:R-:W-:-:S07]  /*0760*/  IMAD.MOV.U32 R9, RZ, RZ, R2 ;  /* 0x000000ffff097224 */ /* 0x000fce00078e0002 */
.L_x_31:
[----:B------:R-:W-:Y:S01]  /*0770*/  ISETP.GT.U32.AND P0, PT, R3, 0xf, PT ;  /* 0x0000000f0300780c */ /* 0x000fe20003f04070 */
[----:B------:R-:W-:-:S12]  /*0780*/  BSSY.RECONVERGENT B2, `(.L_x_26) ;  /* 0x0000019000027945 */ /* 0x000fd80003800200 */
[----:B------:R-:W-:Y:S05]  /*0790*/  @P0 BRA `(.L_x_27) ;  /* 0x00000000005c0947 */ /* 0x000fea0003800000 */
[C---:B--2---:R-:W-:Y:S01]  /*07a0*/  LEA R6, R9.reuse, R12, 0x6 ;  /* 0x0000000c09067211 */ /* 0x044fe200078e30ff */
[----:B------:R-:W-:Y:S02]  /*07b0*/  VIADD R17, R9, UR4 ;  /* 0x0000000409117c36 */ /* 0x000fe40008000000 */
[----:B------:R-:W-:Y:S01]  /*07c0*/  IMAD.MOV.U32 R11, RZ, RZ, R3 ;  /* 0x000000ffff0b7224 */ /* 0x000fe200078e0003 */
[----:B------:R-:W-:Y:S01]  /*07d0*/  IADD3 R16, PT, PT, R6, 0xc00, RZ ;  /* 0x00000c0006107810 */ /* 0x000fe20007ffe0ff */
[----:B---3--:R-:W-:-:S07]  /*07e0*/  IMAD R15, R17, 0xc, RZ ;  /* 0x0000000c110f7824 */ /* 0x008fce00078e02ff */
.L_x_30:
[----:B------:R-:W-:Y:S01]  /*07f0*/  IMAD.IADD R14, R10, 0x1, R11 ;  /* 0x000000010a0e7824 */ /* 0x000fe200078e020b */
[----:B------:R-:W-:Y:S01]  /*0800*/  BSSY.RECONVERGENT B3, `(.L_x_28) ;  /* 0x000000c000037945 */ /* 0x000fe20003800200 */
[----:B------:R-:W-:Y:S02]  /*0810*/  HFMA2 R6, -RZ, RZ, 0, 0 ;  /* 0x00000000ff067431 */ /* 0x000fe400000001ff */
[----:B------:R-:W-:Y:S01]  /*0820*/  IMAD R13, R11, 0x4, R16 ;  /* 0x000000040b0d7824 */ /* 0x000fe200078e0210 */
[----:B------:R-:W-:-:S04]  /*0830*/  ISETP.GT.AND P0, PT, R14, 0xb, PT ;  /* 0x0000000b0e00780c */ /* 0x000fc80003f04270 */
        /* <DEDUP_REMOVED lines=8> */
.L_x_29:
[----:B------:R-:W-:Y:S05]  /*08c0*/  BSYNC.RECONVERGENT B3 ;  /* 0x0000000000037941 */ /* 0x000fea0003800200 */
.L_x_28:
[----:B-----5:R4:W-:Y:S01]  /*08d0*/  STS [R13], R6 ;  /* 0x000000060d007388 */ /* 0x0209e20000000800 */
[----:B------:R-:W-:-:S05]  /*08e0*/  IMAD.IADD R11, R8, 0x1, R11 ;  /* 0x00000001080b7824 */ /* 0x000fca00078e020b */
[----:B------:R-:W-:-:S13]  /*08f0*/  ISETP.GE.U32.AND P0, PT, R11, 0x10, PT ;  /* 0x000000100b00780c */ /* 0x000fda0003f06070 */
[----:B----4-:R-:W-:Y:S05]  /*0900*/  @!P0 BRA `(.L_x_30) ;  /* 0xfffffffc00b88947 */ /* 0x010fea000383ffff */
.L_x_27:
[----:B------:R-:W-:Y:S05]  /*0910*/  BSYNC.RECONVERGENT B2 ;  /* 0x0000000000027941 */ /* 0x000fea0003800200 */
.L_x_26:
[----:B------:R-:W-:-:S05]  /*0920*/  VIADD R9, R9, UR5 ;  /* 0x0000000509097c36 */ /* 0x000fca0008000000 */
[----:B------:R-:W-:-:S13]  /*0930*/  ISETP.GE.U32.AND P0, PT, R9, 0x10, PT ;  /* 0x000000100900780c */ /* 0x000fda0003f06070 */
[----:B------:R-:W-:Y:S05]  /*0940*/  @!P0 BRA `(.L_x_31) ;  /* 0xfffffffc00888947 */ /* 0x000fea000383ffff */
[----:B------:R-:W-:Y:S05]  /*0950*/  BSYNC.RECONVERGENT B1 ;  /* 0x0000000000017941 */ /* 0x000fea0003800200 */
.L_x_25:
[----:B------:R-:W-:Y:S01]  /*0960*/  BSSY.RECONVERGENT B1, `(.L_x_32) ;  /* 0x0000020000017945 */ /* 0x000fe20003800200 */
[----:B------:R-:W-:-:S07]  /*0970*/  MOV R9, R2 ;  /* 0x0000000200097202 */ /* 0x000fce0000000f00 */
.L_x_38:
[----:B------:R-:W-:Y:S01]  /*0980*/  ISETP.GT.U32.AND P0, PT, R3, 0xf, PT ;  /* 0x0000000f0300780c */ /* 0x000fe20003f04070 */
[----:B------:R-:W-:-:S12]  /*0990*/  BSSY.RECONVERGENT B2, `(.L_x_33) ;  /* 0x0000019000027945 */ /* 0x000fd80003800200 */
[----:B------:R-:W-:Y:S05]  /*09a0*/  @P0 BRA `(.L_x_34) ;  /* 0x00000000005c0947 */ /* 0x000fea0003800000 */
[C---:B--2---:R-:W-:Y:S01]  /*09b0*/  IMAD R6, R9.reuse, 0x40, R12 ;  /* 0x0000004009067824 */ /* 0x044fe200078e020c */
[----:B------:R-:W-:Y:S01]  /*09c0*/  MOV R11, R3 ;  /* 0x00000003000b7202 */ /* 0x000fe20000000f00 */
[----:B------:R-:W-:Y:S02]  /*09d0*/  VIADD R17, R9, UR4 ;  /* 0x0000000409117c36 */ /* 0x000fe40008000000 */
[----:B------:R-:W-:Y:S02]  /*09e0*/  VIADD R16, R6, 0x1000 ;  /* 0x0000100006107836 */ /* 0x000fe40000000000 */
[----:B---3--:R-:W-:-:S07]  /*09f0*/  IMAD R15, R17, 0xc, RZ ;  /* 0x0000000c110f7824 */ /* 0x008fce00078e02ff */
.L_x_37:
[----:B------:R-:W-:Y:S01]  /*0a00*/  IMAD.IADD R14, R10, 0x1, R11 ;  /* 0x000000010a0e7824 */ /* 0x000fe200078e020b */
[----:B------:R-:W-:Y:S01]  /*0a10*/  BSSY.RECONVERGENT B3, `(.L_x_35) ;  /* 0x000000c000037945 */ /* 0x000fe20003800200 */
[----:B------:R-:W-:Y:S01]  /*0a20*/  LEA R13, R11, R16, 0x2 ;  /* 0x000000100b0d7211 */ /* 0x000fe200078e10ff */
[----:B------:R-:W-:Y:S02]  /*0a30*/  IMAD.MOV.U32 R6, RZ, RZ, RZ ;  /* 0x000000ffff067224 */ /* 0x000fe400078e00ff */
        /* <DEDUP_REMOVED lines=9> */
.L_x_36:
[----:B------:R-:W-:Y:S05]  /*0ad0*/  BSYNC.RECONVERGENT B3 ;  /* 0x0000000000037941 */ /* 0x000fea0003800200 */
.L_x_35:
[----:B-----5:R4:W-:Y:S01]  /*0ae0*/  STS [R13], R6 ;  /* 0x000000060d007388 */ /* 0x0209e20000000800 */
[----:B------:R-:W-:-:S05]  /*0af0*/  IMAD.IADD R11, R8, 0x1, R11 ;  /* 0x00000001080b7824 */ /* 0x000fca00078e020b */
[----:B------:R-:W-:-:S13]  /*0b00*/  ISETP.GE.U32.AND P0, PT, R11, 0x10, PT ;  /* 0x000000100b00780c */ /* 0x000fda0003f06070 */
[----:B----4-:R-:W-:Y:S05]  /*0b10*/  @!P0 BRA `(.L_x_37) ;  /* 0xfffffffc00b88947 */ /* 0x010fea000383ffff */
.L_x_34:
[----:B------:R-:W-:Y:S05]  /*0b20*/  BSYNC.RECONVERGENT B2 ;  /* 0x0000000000027941 */ /* 0x000fea0003800200 */
.L_x_33:
[----:B------:R-:W-:-:S04]  /*0b30*/  IADD3 R9, PT, PT, R9, UR5, RZ ;  /* 0x0000000509097c10 */ /* 0x000fc8000fffe0ff */
[----:B------:R-:W-:-:S13]  /*0b40*/  ISETP.GE.U32.AND P0, PT, R9, 0x10, PT ;  /* 0x000000100900780c */ /* 0x000fda0003f06070 */
[----:B------:R-:W-:Y:S05]  /*0b50*/  @!P0 BRA `(.L_x_38) ;  /* 0xfffffffc00888947 */ /* 0x000fea000383ffff */
[----:B------:R-:W-:Y:S05]  /*0b60*/  BSYNC.RECONVERGENT B1 ;  /* 0x0000000000017941 */ /* 0x000fea0003800200 */
.L_x_32:
[----:B---3--:R-:W3:Y:S01]  /*0b70*/  LDC.64 R14, c[0x0][0x380] ;  /* 0x0000e000ff0e7b82 */ /* 0x008ee20000000a00 */
[----:B------:R-:W-:Y:S02]  /*0b80*/  IMAD R12, R3, 0x4, R12 ;  /* 0x00000004030c7824 */ /* 0x000fe400078e020c */
[----:B------:R-:W-:-:S03]  /*0b90*/  IMAD.MOV.U32 R9, RZ, RZ, R2 ;  /* 0x000000ffff097224 */ /* 0x000fc600078e0002 */
[----:B------:R-:W-:Y:S02]  /*0ba0*/  IADD3 R12, PT, PT, R12, 0x1400, RZ ;  /* 0x000014000c0c7810 */ /* 0x000fe40007ffe0ff */
[----:B---3--:R-:W-:-:S05]  /*0bb0*/  IADD3 R14, P0, PT, R14, 0xb40, RZ ;  /* 0x00000b400e0e7810 */ /* 0x008fca0007f1e0ff */
[----:B------:R-:W-:-:S08]  /*0bc0*/  IMAD.X R16, RZ, RZ, R15, P0 ;  /* 0x000000ffff107224 */ /* 0x000fd000000e060f */
.L_x_42:
[----:B------:R-:W-:Y:S01]  /*0bd0*/  ISETP.GT.U32.AND P0, PT, R3, 0xf, PT ;  /* 0x0000000f0300780c */ /* 0x000fe20003f04070 */
[----:B------:R-:W-:-:S12]  /*0be0*/  BSSY.RECONVERGENT B1, `(.L_x_39) ;  /* 0x0000015000017945 */ /* 0x000fd80003800200 */
[----:B------:R-:W-:Y:S05]  /*0bf0*/  @P0 BRA `(.L_x_40) ;  /* 0x00000000004c0947 */ /* 0x000fea0003800000 */
[C---:B------:R-:W-:Y:S01]  /*0c00*/  VIADD R17, R9.reuse, UR4 ;  /* 0x0000000409117c36 */ /* 0x040fe20008000000 */
[----:B------:R-:W-:Y:S01]  /*0c10*/  LEA R11, R9, R12, 0x6 ;  /* 0x0000000c090b7211 */ /* 0x000fe200078e30ff */
[----:B------:R-:W-:Y:S02]  /*0c20*/  IMAD.MOV.U32 R13, RZ, RZ, R0 ;  /* 0x000000ffff0d7224 */ /* 0x000fe400078e0000 */
[----:B------:R-:W-:Y:S02]  /*0c30*/  IMAD.MOV.U32 R15, RZ, RZ, R3 ;  /* 0x000000ffff0f7224 */ /* 0x000fe400078e0003 */
[----:B------:R-:W-:-:S07]  /*0c40*/  IMAD R18, R17, 0xc, RZ ;  /* 0x0000000c11127824 */ /* 0x000fce00078e02ff */
.L_x_41:
[----:B-12---:R-:W-:Y:S02]  /*0c50*/  IADD3 R7, P1, PT, R18, R13, RZ ;  /* 0x0000000d12077210 */ /* 0x006fe40007f3e0ff */
[C---:B------:R-:W-:Y:S02]  /*0c60*/  ISETP.GT.AND P0, PT, R13.reuse, 0xb, PT ;  /* 0x0000000b0d00780c */ /* 0x040fe40003f04270 */
[----:B------:R-:W-:Y:S02]  /*0c70*/  LEA.HI.X.SX32 R10, R13, RZ, 0x1, P1 ;  /* 0x000000ff0d0a7211 */ /* 0x000fe400008f0eff */
[----:B------:R-:W-:Y:S02]  /*0c80*/  LEA R6, P1, R7, R14, 0x2 ;  /* 0x0000000e07067211 */ /* 0x000fe400078210ff */
[----:B------:R-:W-:Y:S02]  /*0c90*/  ISETP.GT.U32.OR P0, PT, R17, 0xb, P0 ;  /* 0x0000000b1100780c */ /* 0x000fe40000704470 */
[----:B------:R-:W-:Y:S01]  /*0ca0*/  LEA.HI.X R7, R7, R16, R10, 0x2, P1 ;  /* 0x0000001007077211 */ /* 0x000fe200008f140a */
[----:B------:R-:W-:-:S10]  /*0cb0*/  HFMA2 R10, -RZ, RZ, 0, 0 ;  /* 0x00000000ff0a7431 */ /* 0x000fd400000001ff */
[----:B------:R-:W2:Y:S01]  /*0cc0*/  @!P0 LDG.E R10, desc[UR6][R6.64] ;  /* 0x00000006060a8981 */ /* 0x000ea2000c1e1900 */
[C---:B------:R-:W-:Y:S02]  /*0cd0*/  IMAD.IADD R15, R8.reuse, 0x1, R15 ;  /* 0x00000001080f7824 */ /* 0x040fe400078e020f */
[----:B------:R-:W-:-:S03]  /*0ce0*/  IMAD.IADD R13, R8, 0x1, R13 ;  /* 0x00000001080d7824 */ /* 0x000fc600078e020d */
[----:B------:R-:W-:Y:S01]  /*0cf0*/  ISETP.GE.U32.AND P0, PT, R15, 0x10, PT ;  /* 0x000000100f00780c */ /* 0x000fe20003f06070 */
[----:B--2---:R1:W-:Y:S02]  /*0d00*/  STS [R11], R10 ;  /* 0x0000000a0b007388 */ /* 0x0043e40000000800 */
[----:B-1----:R-:W-:-:S10]  /*0d10*/  LEA R11, R8, R11, 0x2 ;  /* 0x0000000b080b7211 */ /* 0x002fd400078e10ff */
[----:B------:R-:W-:Y:S05]  /*0d20*/  @!P0 BRA `(.L_x_41) ;  /* 0xfffffffc00c88947 */ /* 0x000fea000383ffff */
.L_x_40:
[----:B------:R-:W-:Y:S05]  /*0d30*/  BSYNC.RECONVERGENT B1 ;  /* 0x0000000000017941 */ /* 0x000fea0003800200 */
.L_x_39:
[----:B------:R-:W-:-:S05]  /*0d40*/  VIADD R9, R9, UR5 ;  /* 0x0000000509097c36 */ /* 0x000fca0008000000 */
[----:B------:R-:W-:-:S13]  /*0d50*/  ISETP.GE.U32.AND P0, PT, R9, 0x10, PT ;  /* 0x000000100900780c */ /* 0x000fda0003f06070 */
[----:B------:R-:W-:Y:S05]  /*0d60*/  @!P0 BRA `(.L_x_42) ;  /* 0xfffffffc00988947 */ /* 0x000fea000383ffff */
.L_x_3:
[----:B-1----:R-:W-:Y:S05]  /*0d70*/  BSYNC.RECONVERGENT B0 ;  /* 0x0000000000007941 */ /* 0x002fea0003800200 */
.L_x_2:
[----:B--2---:R-:W0:Y:S01]  /*0d80*/  LDC.64 R6, c[0x0][0x388] ;  /* 0x0000e200ff067b82 */ /* 0x004e220000000a00 */
[----:B------:R-:W-:Y:S01]  /*0d90*/  UMOV UR4, 0x400 ;  /* 0x0000040000047882 */ /* 0x000fe20000000000 */
[----:B------:R-:W-:Y:S02]  /*0da0*/  LEA R2, R2, R3, 0x4 ;  /* 0x0000000302027211 */ /* 0x000fe400078e20ff */
[----:B------:R-:W-:-:S04]  /*0db0*/  MOV R14, RZ ;  /* 0x000000ff000e7202 */ /* 0x000fc80000000f00 */
[----:B------:R-:W1:Y:S01]  /*0dc0*/  S2UR UR5, SR_CgaCtaId ;  /* 0x00000000000579c3 */ /* 0x000e620000008800 */
[----:B0-----:R-:W-:-:S07]  /*0dd0*/  IMAD.WIDE.U32 R6, R5, 0x258, R6 ;  /* 0x0000025805067825 */ /* 0x001fce00078e0006 */
[----:B------:R-:W-:Y:S01]  /*0de0*/  BAR.SYNC.DEFER_BLOCKING 0x0 ;  /* 0x0000000000007b1d */ /* 0x000fe20000010000 */
[----:B------:R-:W-:Y:S01]  /*0df0*/  IADD3 R8, P0, PT, R6, 0x30, RZ ;  /* 0x0000003006087810 */ /* 0x000fe20007f1e0ff */
[----:B-1----:R-:W-:-:S04]  /*0e00*/  ULEA UR4, UR5, UR4, 0x18 ;  /* 0x0000000405047291 */ /* 0x002fc8000f8ec0ff */
[----:B------:R-:W-:Y:S02]  /*0e10*/  IMAD.X R3, RZ, RZ, R7, P0 ;  /* 0x000000ffff037224 */ /* 0x000fe400000e0607 */
[----:B------:R-:W-:Y:S01]  /*0e20*/  LEA R6, R2, UR4, 0x2 ;  /* 0x0000000402067c11 */ /* 0x000fe2000f8e10ff */
[----:B------:R-:W-:-:S04]  /*0e30*/  UMOV UR4, 0x88 ;  /* 0x0000008800047882 */ /* 0x000fc80000000000 */
[----:B------:R-:W-:-:S07]  /*0e40*/  VIADD R6, R6, 0x88 ;  /* 0x0000008806067836 */ /* 0x000fce0000000000 */
.L_x_43:
[----:B------:R-:W-:Y:S01]  /*0e50*/  MOV R2, R8 ;  /* 0x0000000800027202 */ /* 0x000fe20000000f00 */
[----:B------:R-:W0:Y:S04]  /*0e60*/  LDS R15, [R6+-0x88] ;  /* 0xffff7800060f7984 */ /* 0x000e280000000800 */
[----:B------:R-:W0:Y:S04]  /*0e70*/  LDG.E R23, desc[UR6][R2.64+-0x30] ;  /* 0xffffd00602177981 */ /* 0x000e28000c1e1900 */
[----:B------:R-:W2:Y:S04]  /*0e80*/  LDG.E R25, desc[UR6][R2.64+-0x2c] ;  /* 0xffffd40602197981 */ /* 0x000ea8000c1e1900 */
[----:B------:R-:W3:Y:S04]  /*0e90*/  LDG.E R16, desc[UR6][R2.64+-0x28] ;  /* 0xffffd80602107981 */ /* 0x000ee8000c1e1900 */
[----:B------:R-:W4:Y:S04]  /*0ea0*/  LDG.E R18, desc[UR6][R2.64+-0x24] ;  /* 0xffffdc0602127981 */ /* 0x000f28000c1e1900 */
[----:B------:R-:W5:Y:S04]  /*0eb0*/  LDG.E R20, desc[UR6][R2.64+-0x20] ;  /* 0xffffe00602147981 */ /* 0x000f68000c1e1900 */
[----:B------:R-:W5:Y:S04]  /*0ec0*/  LDG.E R22, desc[UR6][R2.64+-0x1c] ;  /* 0xffffe40602167981 */ /* 0x000f68000c1e1900 */
[----:B------:R-:W5:Y:S04]  /*0ed0*/  LDG.E R24, desc[UR6][R2.64+-0x18] ;  /* 0xffffe80602187981 */ /* 0x000f68000c1e1900 */
[----:B------:R-:W5:Y:S04]  /*0ee0*/  LDG.E R7, desc[UR6][R2.64+-0x14] ;  /* 0xffffec0602077981 */ /* 0x000f68000c1e1900 */
[----:B------:R-:W5:Y:S04]  /*0ef0*/  LDG.E R8, desc[UR6][R2.64+-0x10] ;  /* 0xfffff00602087981 */ /* 0x000f68000c1e1900 */
[----:B------:R-:W5:Y:S04]  /*0f00*/  LDG.E R10, desc[UR6][R2.64+-0xc] ;  /* 0xfffff406020a7981 */ /* 0x000f68000c1e1900 */
[----:B------:R-:W5:Y:S04]  /*0f10*/  LDG.E R11, desc[UR6][R2.64+-0x8] ;  /* 0xfffff806020b7981 */ /* 0x000f68000c1e1900 */
[----:B------:R-:W2:Y:S04]  /*0f20*/  LDS R26, [R6+-0x84] ;  /* 0xffff7c00061a7984 */ /* 0x000ea80000000800 */
[----:B------:R-:W3:Y:S04]  /*0f30*/  LDS R17, [R6+-0x80] ;  /* 0xffff800006117984 */ /* 0x000ee80000000800 */
[----:B------:R-:W5:Y:S04]  /*0f40*/  LDG.E R9, desc[UR6][R2.64+-0x4] ;  /* 0xfffffc0602097981 */ /* 0x000f68000c1e1900 */
[----:B------:R-:W4:Y:S04]  /*0f50*/  LDS R19, [R6+-0x7c] ;  /* 0xffff840006137984 */ /* 0x000f280000000800 */
[----:B------:R-:W5:Y:S04]  /*0f60*/  LDG.E R12, desc[UR6][R2.64] ;  /* 0x00000006020c7981 */ /* 0x000f68000c1e1900 */
[----:B------:R-:W5:Y:S04]  /*0f70*/  LDS R21, [R6+-0x78] ;  /* 0xffff880006157984 */ /* 0x000f680000000800 */
[----:B------:R-:W5:Y:S04]  /*0f80*/  LDG.E R13, desc[UR6][R2.64+0x4] ;  /* 0x00000406020d7981 */ /* 0x000f68000c1e1900 */
[----:B------:R-:W-:Y:S04]  /*0f90*/  LDS R28, [R6+-0x38] ;  /* 0xffffc800061c7984 */ /* 0x000fe80000000800 */
[----:B------:R-:W-:Y:S01]  /*0fa0*/  LDS R27, [R6+-0x8] ;  /* 0xfffff800061b7984 */ /* 0x000fe20000000800 */
[----:B0-----:R-:W-:-:S03]  /*0fb0*/  FFMA R15, R15, R23, R14 ;  /* 0x000000170f0f7223 */ /* 0x001fc6000000000e */
[----:B------:R-:W0:Y:S04]  /*0fc0*/  LDS R23, [R6+-0x48] ;  /* 0xffffb80006177984 */ /* 0x000e280000000800 */
[----:B------:R-:W5:Y:S01]  /*0fd0*/  LDG.E R14, desc[UR6][R2.64+0x8] ;  /* 0x00000806020e7981 */ /* 0x000f62000c1e1900 */
[----:B--2---:R-:W-:-:S03]  /*0fe0*/  FFMA R26, R26, R25, R15 ;  /* 0x000000191a1a7223 */ /* 0x004fc6000000000f */
[----:B------:R-:W1:Y:S04]  /*0ff0*/  LDS R25, [R6+-0x44] ;  /* 0xffffbc0006197984 */ /* 0x000e680000000800 */
[----:B------:R-:W2:Y:S01]  /*1000*/  LDG.E R15, desc[UR6][R2.64+0xc] ;  /* 0x00000c06020f7981 */ /* 0x000ea2000c1e1900 */
[----:B---3--:R-:W-:-:S03]  /*1010*/  FFMA R26, R17, R16, R26 ;  /* 0x00000010111a7223 */ /* 0x008fc6000000001a */
[----:B------:R-:W3:Y:S01]  /*1020*/  LDG.E R16, desc[UR6][R2.64+0x10] ;  /* 0x0000100602107981 */ /* 0x000ee2000c1e1900 */
[----:B----4-:R-:W-:-:S03]  /*1030*/  FFMA R26, R19, R18, R26 ;  /* 0x00000012131a7223 */ /* 0x010fc6000000001a */
[----:B------:R-:W4:Y:S04]  /*1040*/  LDG.E R17, desc[UR6][R2.64+0x14] ;  /* 0x0000140602117981 */ /* 0x000f28000c1e1900 */
[----:B------:R-:W4:Y:S01]  /*1050*/  LDG.E R18, desc[UR6][R2.64+0x18] ;  /* 0x0000180602127981 */ /* 0x000f22000c1e1900 */
[----:B-----5:R-:W-:-:S03]  /*1060*/  FFMA R26, R21, R20, R26 ;  /* 0x00000014151a7223 */ /* 0x020fc6000000001a */
[----:B------:R-:W5:Y:S04]  /*1070*/  LDG.E R19, desc[UR6][R2.64+0x1c] ;  /* 0x00001c0602137981 */ /* 0x000f68000c1e1900 */
[----:B------:R-:W5:Y:S04]  /*1080*/  LDG.E R21, desc[UR6][R2.64+0x20] ;  /* 0x0000200602157981 */ /* 0x000f68000c1e1900 */
[----:B------:R-:W5:Y:S01]  /*1090*/  LDG.E R20, desc[UR6][R2.64+0x24] ;  /* 0x0000240602147981 */ /* 0x000f62000c1e1900 */
[----:B0-----:R-:W-:-:S03]  /*10a0*/  FFMA R26, R23, R22, R26 ;  /* 0x00000016171a7223 */ /* 0x001fc6000000001a */
[----:B------:R-:W5:Y:S04]  /*10b0*/  LDG.E R23, desc[UR6][R2.64+0x28] ;  /* 0x0000280602177981 */ /* 0x000f68000c1e1900 */
[----:B------:R-:W5:Y:S01]  /*10c0*/  LDG.E R22, desc[UR6][R2.64+0x2c] ;  /* 0x00002c0602167981 */ /* 0x000f62000c1e1900 */
[----:B-1----:R-:W-:-:S03]  /*10d0*/  FFMA R26, R25, R24, R26 ;  /* 0x00000018191a7223 */ /* 0x002fc6000000001a */
[----:B------:R0:W5:Y:S01]  /*10e0*/  LDG.E R24, desc[UR6][R2.64+0x30] ;  /* 0x0000300602187981 */ /* 0x000162000c1e1900 */
[----:B------:R-:W-:-:S03]  /*10f0*/  UIADD3 UR4, UPT, UPT, UR4, 0x400, URZ ;  /* 0x0000040004047890 */ /* 0x000fc6000fffe0ff */
[----:B------:R-:W1:Y:S01]  /*1100*/  LDS R25, [R6+-0x40] ;  /* 0xffffc00006197984 */ /* 0x000e620000000800 */
[----:B------:R-:W-:Y:S01]  /*1110*/  UISETP.NE.AND UP0, UPT, UR4, 0x1888, UPT ;  /* 0x000018880400788c */ /* 0x000fe2000bf05270 */
[----:B-1----:R-:W-:Y:S02]  /*1120*/  FFMA R7, R25, R7, R26 ;  /* 0x0000000719077223 */ /* 0x002fe4000000001a */
[----:B------:R-:W1:Y:S04]  /*1130*/  LDS R26, [R6+-0x3c] ;  /* 0xffffc400061a7984 */ /* 0x000e680000000800 */
[----:B------:R-:W-:Y:S01]  /*1140*/  LDS R25, [R6] ;  /* 0x0000000006197984 */ /* 0x000fe20000000800 */
[----:B-1----:R-:W-:-:S03]  /*1150*/  FFMA R7, R26, R8, R7 ;  /* 0x000000081a077223 */ /* 0x002fc60000000007 */
[----:B------:R-:W1:Y:S01]  /*1160*/  LDS R26, [R6+-0x4] ;  /* 0xfffffc00061a7984 */ /* 0x000e620000000800 */
[----:B------:R-:W-:-:S03]  /*1170*/  FFMA R10, R28, R10, R7 ;  /* 0x0000000a1c0a7223 */ /* 0x000fc60000000007 */
[----:B------:R-:W0:Y:S01]  /*1180*/  LDS R8, [R6+0x4] ;  /* 0x0000040006087984 */ /* 0x000e220000000800 */
[----:B------:R-:W-:-:S03]  /*1190*/  FFMA R11, R27, R11, R10 ;  /* 0x0000000b1b0b7223 */ /* 0x000fc6000000000a */
[----:B------:R-:W0:Y:S04]  /*11a0*/  LDS R7, [R6+0x8] ;  /* 0x0000080006077984 */ /* 0x000e280000000800 */
[----:B------:R-:W2:Y:S01]  /*11b0*/  LDS R10, [R6+0x38] ;  /* 0x00003800060a7984 */ /* 0x000ea20000000800 */
[----:B-1----:R-:W-:-:S03]  /*11c0*/  FFMA R28, R26, R9, R11 ;  /* 0x000000091a1c7223 */ /* 0x002fc6000000000b */
[----:B------:R-:W3:Y:S01]  /*11d0*/  LDS R9, [R6+0x3c] ;  /* 0x00003c0006097984 */ /* 0x000ee20000000800 */
[----:B------:R-:W-:-:S03]  /*11e0*/  FFMA R25, R25, R12, R28 ;  /* 0x0000000c19197223 */ /* 0x000fc6000000001c */
[----:B------:R-:W4:Y:S01]  /*11f0*/  LDS R26, [R6+0x40] ;  /* 0x00004000061a7984 */ /* 0x000f220000000800 */
[----:B0-----:R-:W-:-:S03]  /*1200*/  FFMA R28, R8, R13, R25 ;  /* 0x0000000d081c7223 */ /* 0x001fc60000000019 */
[----:B------:R-:W0:Y:S04]  /*1210*/  LDS R11, [R6+0x44] ;  /* 0x00004400060b7984 */ /* 0x000e280000000800 */
[----:B------:R-:W5:Y:S04]  /*1220*/  LDS R12, [R6+0x48] ;  /* 0x00004800060c7984 */ /* 0x000f680000000800 */
[----:B------:R-:W1:Y:S04]  /*1230*/  LDS R8, [R6+0x78] ;  /* 0x0000780006087984 */ /* 0x000e680000000800 */
[----:B------:R-:W1:Y:S01]  /*1240*/  LDS R13, [R6+0x7c] ;  /* 0x00007c00060d7984 */ /* 0x000e620000000800 */
[----:B------:R-:W-:-:S03]  /*1250*/  FFMA R25, R7, R14, R28 ;  /* 0x0000000e07197223 */ /* 0x000fc6000000001c */
[----:B------:R-:W1:Y:S04]  /*1260*/  LDS R14, [R6+0x80] ;  /* 0x00008000060e7984 */ /* 0x000e680000000800 */
[----:B------:R-:W1:Y:S01]  /*1270*/  LDS R7, [R6+0x84] ;  /* 0x0000840006077984 */ /* 0x000e620000000800 */
[----:B--2---:R-:W-:-:S03]  /*1280*/  FFMA R10, R10, R15, R25 ;  /* 0x0000000f0a0a7223 */ /* 0x004fc60000000019 */
[----:B------:R2:W1:Y:S01]  /*1290*/  LDS R15, [R6+0x88] ;  /* 0x00008800060f7984 */ /* 0x0004620000000800 */
[----:B---3--:R-:W-:-:S04]  /*12a0*/  FFMA R9, R9, R16, R10 ;  /* 0x0000001009097223 */ /* 0x008fc8000000000a */
[----:B----4-:R-:W-:Y:S01]  /*12b0*/  FFMA R26, R26, R17, R9 ;  /* 0x000000111a1a7223 */ /* 0x010fe20000000009 */
[----:B--2---:R-:W-:-:S03]  /*12c0*/  IADD3 R6, PT, PT, R6, 0x400, RZ ;  /* 0x0000040006067810 */ /* 0x004fc60007ffe0ff */
[----:B0-----:R-:W-:-:S04]  /*12d0*/  FFMA R11, R11, R18, R26 ;  /* 0x000000120b0b7223 */ /* 0x001fc8000000001a */
[----:B-----5:R-:W-:-:S04]  /*12e0*/  FFMA R11, R12, R19, R11 ;  /* 0x000000130c0b7223 */ /* 0x020fc8000000000b */
[----:B-1----:R-:W-:-:S04]  /*12f0*/  FFMA R8, R8, R21, R11 ;  /* 0x0000001508087223 */ /* 0x002fc8000000000b */
[----:B------:R-:W-:Y:S01]  /*1300*/  FFMA R13, R13, R20, R8 ;  /* 0x000000140d0d7223 */ /* 0x000fe20000000008 */
[----:B------:R-:W-:-:S05]  /*1310*/  IADD3 R8, P0, PT, R2, 0x64, RZ ;  /* 0x0000006402087810 */ /* 0x000fca0007f1e0ff */
[----:B------:R-:W-:Y:S02]  /*1320*/  IMAD.X R3, RZ, RZ, R3, P0 ;  /* 0x000000ffff037224 */ /* 0x000fe400000e0603 */
[----:B------:R-:W-:-:S04]  /*1330*/  FFMA R14, R14, R23, R13 ;  /* 0x000000170e0e7223 */ /* 0x000fc8000000000d */
[----:B------:R-:W-:-:S04]  /*1340*/  FFMA R14, R7, R22, R14 ;  /* 0x00000016070e7223 */ /* 0x000fc8000000000e */
[----:B------:R-:W-:Y:S01]  /*1350*/  FFMA R14, R15, R24, R14 ;  /* 0x000000180f0e7223 */ /* 0x000fe2000000000e */
[----:B------:R-:W-:Y:S06]  /*1360*/  BRA.U UP0, `(.L_x_43) ;  /* 0xfffffff900b87547 */ /* 0x000fec000b83ffff */
[----:B------:R-:W0:Y:S08]  /*1370*/  LDC.64 R2, c[0x0][0x390] ;  /* 0x0000e400ff027b82 */ /* 0x000e300000000a00 */
[----:B------:R-:W1:Y:S01]  /*1380*/  LDC.64 R6, c[0x0][0x398] ;  /* 0x0000e600ff067b82 */ /* 0x000e620000000a00 */
[----:B0-----:R-:W-:-:S06]  /*1390*/  IMAD.WIDE.U32 R2, R5, 0x4, R2 ;  /* 0x0000000405027825 */ /* 0x001fcc00078e0002 */
[----:B------:R-:W2:Y:S01]  /*13a0*/  LDG.E R3, desc[UR6][R2.64] ;  /* 0x0000000602037981 */ /* 0x000ea2000c1e1900 */
[----:B------:R-:W-:-:S05]  /*13b0*/  IMAD R5, R5, 0x40, R0 ;  /* 0x0000004005057824 */ /* 0x000fca00078e0200 */
[----:B------:R-:W-:-:S05]  /*13c0*/  LEA R5, R4, R5, 0x3 ;  /* 0x0000000504057211 */ /* 0x000fca00078e18ff */
[----:B-1----:R-:W-:-:S04]  /*13d0*/  IMAD.WIDE R4, R5, 0x4, R6 ;  /* 0x0000000405047825 */ /* 0x002fc800078e0206 */
[----:B--2---:R-:W-:-:S05]  /*13e0*/  FADD R14, R14, R3 ;  /* 0x000000030e0e7221 */ /* 0x004fca0000000000 */
[----:B------:R-:W-:-:S05]  /*13f0*/  FMNMX R7, RZ, R14, !PT ;  /* 0x0000000eff077209 */ /* 0x000fca0007800000 */
[----:B------:R-:W-:Y:S01]  /*1400*/  STG.E desc[UR6][R4.64], R7 ;  /* 0x0000000704007986 */ /* 0x000fe2000c101906 */
[----:B------:R-:W-:Y:S05]  /*1410*/  EXIT ;  /* 0x000000000000794d */ /* 0x000fea0003800000 */
.L_x_44:
        /* <DEDUP_REMOVED lines=14> */
.L_x_86:


//--------------------- .text._Z19pool2_shared_kernelPKfPf --------------------------
	.section	.text._Z19pool2_shared_kernelPKfPf,"ax",@progbits
	.align	128
        .global         _Z19pool2_shared_kernelPKfPf
        .type           _Z19pool2_shared_kernelPKfPf,@function
        .size           _Z19pool2_shared_kernelPKfPf,(.L_x_87 - _Z19pool2_shared_kernelPKfPf)
        .other          _Z19pool2_shared_kernelPKfPf,@"STO_CUDA_ENTRY STV_DEFAULT"
_Z19pool2_shared_kernelPKfPf:
.text._Z19pool2_shared_kernelPKfPf:
        /* <DEDUP_REMOVED lines=15> */
[----:B0-----:R-:W-:-:S04]  /*00f0*/  LEA R5, R15, R4, 0x5 ;  /* 0x000000040f057211 */ /* 0x001fc800078e28ff */
[----:B------:R-:W-:-:S05]  /*0100*/  LEA R5, R0, R5, 0x3 ;  /* 0x0000000500057211 */ /* 0x000fca00078e18ff */
[----:B------:R-:W-:-:S04]  /*0110*/  IMAD.SHL.U32 R5, R5, 0x2, RZ ;  /* 0x0000000205057824 */ /* 0x000fc800078e00ff */
[----:B-1----:R-:W-:-:S05]  /*0120*/  IMAD.WIDE R2, R5, 0x4, R2 ;  /* 0x0000000405027825 */ /* 0x002fca00078e0202 */
[----:B--2---:R-:W2:Y:S04]  /*0130*/  LDG.E R6, desc[UR6][R2.64] ;  /* 0x0000000602067981 */ /* 0x004ea8000c1e1900 */
[----:B------:R-:W2:Y:S04]  /*0140*/  LDG.E R7, desc[UR6][R2.64+0x4] ;  /* 0x0000040602077981 */ /* 0x000ea8000c1e1900 */
[----:B------:R-:W3:Y:S04]  /*0150*/  LDG.E R8, desc[UR6][R2.64+0x20] ;  /* 0x0000200602087981 */ /* 0x000ee8000c1e1900 */
[----:B------:R0:W3:Y:S01]  /*0160*/  LDG.E R9, desc[UR6][R2.64+0x24] ;  /* 0x0000240602097981 */ /* 0x0000e2000c1e1900 */
[----:B------:R-:W1:Y:S01]  /*0170*/  S2UR UR5, SR_CgaCtaId ;  /* 0x00000000000579c3 */ /* 0x000e620000008800 */
[----:B------:R-:W-:Y:S01]  /*0180*/  UMOV UR4, 0x400 ;  /* 0x0000040000047882 */ /* 0x000fe20000000000 */
[----:B------:R-:W-:Y:S01]  /*0190*/  IMAD R5, R11, 0xa, R10 ;  /* 0x0000000a0b057824 */ /* 0x000fe200078e020a */
[----:B------:R-:W-:-:S05]  /*01a0*/  LEA R15, R15, R4, 0x4 ;  /* 0x000000040f0f7211 */ /* 0x000fca00078e20ff */
[----:B------:R-:W-:Y:S01]  /*01b0*/  IMAD R15, R0, 0x4, R15 ;  /* 0x00000004000f7824 */ /* 0x000fe200078e020f */
[----:B0-----:R-:W0:Y:S01]  /*01c0*/  LDC.64 R2, c[0x0][0x388] ;  /* 0x0000e200ff027b82 */ /* 0x001e220000000a00 */
[----:B-1----:R-:W-:-:S06]  /*01d0*/  ULEA UR4, UR5, UR4, 0x18 ;  /* 0x0000000405047291 */ /* 0x002fcc000f8ec0ff */
[----:B------:R-:W-:Y:S01]  /*01e0*/  LEA R5, R5, UR4, 0x3 ;  /* 0x0000000405057c11 */ /* 0x000fe2000f8e18ff */
[----:B0-----:R-:W-:-:S04]  /*01f0*/  IMAD.WIDE R2, R15, 0x4, R2 ;  /* 0x000000040f027825 */ /* 0x001fc800078e0202 */
[----:B--2---:R-:W-:Y:S04]  /*0200*/  STS.64 [R5], R6 ;  /* 0x0000000605007388 */ /* 0x004fe80000000a00 */
[----:B---3--:R-:W-:Y:S01]  /*0210*/  STS.64 [R5+0x28], R8 ;  /* 0x0000280805007388 */ /* 0x008fe20000000a00 */
[----:B------:R-:W-:Y:S06]  /*0220*/  BAR.SYNC.DEFER_BLOCKING 0x0 ;  /* 0x0000000000007b1d */ /* 0x000fec0000010000 */
[----:B------:R-:W0:Y:S04]  /*0230*/  LDS.64 R10, [R5] ;  /* 0x00000000050a7984 */ /* 0x000e280000000a00 */
[----:B------:R-:W1:Y:S01]  /*0240*/  LDS.64 R12, [R5+0x28] ;  /* 0x00002800050c7984 */ /* 0x000e620000000a00 */
[----:B0-----:R-:W-:-:S04]  /*0250*/  FMNMX3 R10, R10, -1.00000000000000000000e+09, R11, !PT ;  /* 0xce6e6b280a0a7876 */ /* 0x001fc8000780000b */
[----:B-1----:R-:W-:-:S05]  /*0260*/  FMNMX3 R13, R10, R12, R13, !PT ;  /* 0x0000000c0a0d7276 */ /* 0x002fca000780000d */
[----:B------:R-:W-:Y:S01]  /*0270*/  STG.E desc[UR6][R2.64], R13 ;  /* 0x0000000d02007986 */ /* 0x000fe2000c101906 */
[----:B------:R-:W-:Y:S05]  /*0280*/  EXIT ;  /* 0x000000000000794d */ /* 0x000fea0003800000 */
.L_x_45:
        /* <DEDUP_REMOVED lines=15> */
.L_x_87:


//--------------------- .text._Z13flatten_pool2PKfPf --------------------------
	.section	.text._Z13flatten_pool2PKfPf,"ax",@progbits
	.align	128
        .global         _Z13flatten_pool2PKfPf
        .type           _Z13flatten_pool2PKfPf,@function
        .size           _Z13flatten_pool2PKfPf,(.L_x_88 - _Z13flatten_pool2PKfPf)
        .other          _Z13flatten_pool2PKfPf,@"STO_CUDA_ENTRY STV_DEFAULT"
_Z13flatten_pool2PKfPf:
.text._Z13flatten_pool2PKfPf:
[----:B------:R-:W-:Y:S01]  /*0000*/  LDC R1, c[0x0][0x37c] ;  /* 0x0000df00ff017b82 */ /* 0x000fe20000000800 */
[----:B------:R-:W0:Y:S07]  /*0010*/  S2R R0, SR_TID.X ;  /* 0x0000000000007919 */ /* 0x000e2e0000002100 */
[----:B------:R-:W0:Y:S08]  /*0020*/  S2UR UR4, SR_CTAID.X ;  /* 0x00000000000479c3 */ /* 0x000e300000002500 */
[----:B------:R-:W0:Y:S02]  /*0030*/  LDC R7, c[0x0][0x360] ;  /* 0x0000d800ff077b82 */ /* 0x000e240000000800 */
[----:B0-----:R-:W-:-:S05]  /*0040*/  IMAD R7, R7, UR4, R0 ;  /* 0x0000000407077c24 */ /* 0x001fca000f8e0200 */
[----:B------:R-:W-:-:S13]  /*0050*/  ISETP.GT.AND P0, PT, R7, 0xff, PT ;  /* 0x000000ff0700780c */ /* 0x000fda0003f04270 */
[----:B------:R-:W-:Y:S05]  /*0060*/  @P0 EXIT ;  /* 0x000000000000094d */ /* 0x000fea0003800000 */
[----:B------:R-:W0:Y:S01]  /*0070*/  LDC.64 R2, c[0x0][0x380] ;  /* 0x0000e000ff027b82 */ /* 0x000e220000000a00 */
[----:B------:R-:W1:Y:S07]  /*0080*/  LDCU.64 UR4, c[0x0][0x358] ;  /* 0x00006b00ff0477ac */ /* 0x000e6e0008000a00 */
[----:B------:R-:W2:Y:S01]  /*0090*/  LDC.64 R4, c[0x0][0x388] ;  /* 0x0000e200ff047b82 */ /* 0x000ea20000000a00 */
[----:B0-----:R-:W-:-:S06]  /*00a0*/  IMAD.WIDE R2, R7, 0x4, R2 ;  /* 0x0000000407027825 */ /* 0x001fcc00078e0202 */
[----:B-1----:R-:W3:Y:S01]  /*00b0*/  LDG.E R3, desc[UR4][R2.64] ;  /* 0x0000000402037981 */ /* 0x002ee2000c1e1900 */
[----:B--2---:R-:W-:-:S05]  /*00c0*/  IMAD.WIDE R4, R7, 0x4, R4 ;  /* 0x0000000407047825 */ /* 0x004fca00078e0204 */
[----:B---3--:R-:W-:Y:S01]  /*00d0*/  STG.E desc[UR4][R4.64], R3 ;  /* 0x0000000304007986 */ /* 0x008fe2000c101904 */
[----:B------:R-:W-:Y:S05]  /*00e0*/  EXIT ;  /* 0x000000000000794d */ /* 0x000fea0003800000 */
.L_x_46:
        /* <DEDUP_REMOVED lines=9> */
.L_x_88:


//--------------------- .text._Z10fc1_kernelPKfS0_S0_Pf --------------------------
	.section	.text._Z10fc1_kernelPKfS0_S0_Pf,"ax",@progbits
	.align	128
        .global         _Z10fc1_kernelPKfS0_S0_Pf
        .type           _Z10fc1_kernelPKfS0_S0_Pf,@function
        .size           _Z10fc1_kernelPKfS0_S0_Pf,(.L_x_89 - _Z10fc1_kernelPKfS0_S0_Pf)
        .other          _Z10fc1_kernelPKfS0_S0_Pf,@"STO_CUDA_ENTRY STV_DEFAULT"
_Z10fc1_kernelPKfS0_S0_Pf:
.text._Z10fc1_kernelPKfS0_S0_Pf:
[----:B------:R-:W-:Y:S01]  /*0000*/  LDC R1, c[0x0][0x37c] ;  /* 0x0000df00ff017b82 */ /* 0x000fe20000000800 */
[----:B------:R-:W0:Y:S07]  /*0010*/  S2R R3, SR_TID.X ;  /* 0x0000000000037919 */ /* 0x000e2e0000002100 */
[----:B------:R-:W0:Y:S08]  /*0020*/  S2UR UR4, SR_CTAID.X ;  /* 0x00000000000479c3 */ /* 0x000e300000002500 */
[----:B------:R-:W0:Y:S02]  /*0030*/  LDC R0, c[0x0][0x360] ;  /* 0x0000d800ff007b82 */ /* 0x000e240000000800 */
[----:B0-----:R-:W-:-:S05]  /*0040*/  IMAD R0, R0, UR4, R3 ;  /* 0x0000000400007c24 */ /* 0x001fca000f8e0203 */
[----:B------:R-:W-:-:S13]  /*0050*/  ISETP.GT.AND P0, PT, R0, 0x77, PT ;  /* 0x000000770000780c */ /* 0x000fda0003f04270 */
[----:B------:R-:W-:Y:S05]  /*0060*/  @P0 EXIT ;  /* 0x000000000000094d */ /* 0x000fea0003800000 */
[----:B------:R-:W0:Y:S01]  /*0070*/  LDCU.128 UR8, c[0x0][0x380] ;  /* 0x00007000ff0877ac */ /* 0x000e220008000c00 */
[----:B------:R-:W-:Y:S01]  /*0080*/  HFMA2 R15, -RZ, RZ, 0, 0 ;  /* 0x00000000ff0f7431 */ /* 0x000fe200000001ff */
[----:B------:R-:W-:Y:S01]  /*0090*/  SHF.L.U32 R6, R0, 0x8, RZ ;  /* 0x0000000800067819 */ /* 0x000fe200000006ff */
[----:B------:R-:W1:Y:S01]  /*00a0*/  LDCU.64 UR12, c[0x0][0x358] ;  /* 0x00006b00ff0c77ac */ /* 0x000e620008000a00 */
[----:B0-----:R-:W-:Y:S02]  /*00b0*/  UIADD3 UR4, UP0, UPT, UR8, 0x20, URZ ;  /* 0x0000002008047890 */ /* 0x001fe4000ff1e0ff */
[----:B------:R-:W-:Y:S02]  /*00c0*/  UIADD3 UR5, UP1, UPT, UR10, 0x20, URZ ;  /* 0x000000200a057890 */ /* 0x000fe4000ff3e0ff */
[----:B------:R-:W-:Y:S02]  /*00d0*/  UIADD3.X UR7, UPT, UPT, URZ, UR9, URZ, UP0, !UPT ;  /* 0x00000009ff077290 */ /* 0x000fe400087fe4ff */
[----:B------:R-:W-:Y:S01]  /*00e0*/  MOV R2, UR4 ;  /* 0x0000000400027c02 */ /* 0x000fe20008000f00 */
[----:B------:R-:W-:Y:S01]  /*00f0*/  UIADD3.X UR6, UPT, UPT, URZ, UR11, URZ, UP1, !UPT ;  /* 0x0000000bff067290 */ /* 0x000fe20008ffe4ff */
[----:B------:R-:W-:-:S02]  /*0100*/  UMOV UR4, URZ ;  /* 0x000000ff00047c82 */ /* 0x000fc40008000000 */
[----:B-1----:R-:W-:-:S09]  /*0110*/  MOV R3, UR7 ;  /* 0x0000000700037c02 */ /* 0x002fd20008000f00 */
.L_x_47:
[----:B------:R-:W-:Y:S01]  /*0120*/  MOV R4, UR5 ;  /* 0x0000000500047c02 */ /* 0x000fe20008000f00 */
[----:B------:R-:W2:Y:S01]  /*0130*/  LDG.E R16, desc[UR12][R2.64+-0x20] ;  /* 0xffffe00c02107981 */ /* 0x000ea2000c1e1900 */
[----:B------:R-:W-:-:S03]  /*0140*/  MOV R5, UR6 ;  /* 0x0000000600057c02 */ /* 0x000fc60008000f00 */
[----:B------:R-:W3:Y:S01]  /*0150*/  LDG.E R25, desc[UR12][R2.64+-0x1c] ;  /* 0xffffe40c02197981 */ /* 0x000ee2000c1e1900 */
[----:B------:R-:W-:-:S03]  /*0160*/  IMAD.WIDE R4, R6, 0x4, R4 ;  /* 0x0000000406047825 */ /* 0x000fc600078e0204 */
[----:B------:R-:W4:Y:S04]  /*0170*/  LDG.E R19, desc[UR12][R2.64+-0x18] ;  /* 0xffffe80c02137981 */ /* 0x000f28000c1e1900 */
        /* <DEDUP_REMOVED lines=15> */
[----:B------:R-:W5:Y:S01]  /*0270*/  LDG.E R18, desc[UR12][R4.64+0x4] ;  /* 0x0000040c04127981 */ /* 0x000f62000c1e1900 */
[----:B--2---:R-:W-:-:S03]  /*0280*/  FFMA R16, R16, R17, R15 ;  /* 0x0000001110107223 */ /* 0x004fc6000000000f */
[----:B------:R-:W2:Y:S01]  /*0290*/  LDG.E R17, desc[UR12][R2.64+0x4] ;  /* 0x0000040c02117981 */ /* 0x000ea2000c1e1900 */
[----:B---3--:R-:W-:-:S03]  /*02a0*/  FFMA R26, R25, R26, R16 ;  /* 0x0000001a191a7223 */ /* 0x008fc60000000010 */
[----:B------:R-:W3:Y:S04]  /*02b0*/  LDG.E R15, desc[UR12][R2.64+0x8] ;  /* 0x0000080c020f7981 */ /* 0x000ee8000c1e1900 */
[----:B------:R-:W3:Y:S01]  /*02c0*/  LDG.E R16, desc[UR12][R4.64+0x8] ;  /* 0x0000080c04107981 */ /* 0x000ee2000c1e1900 */
[----:B----4-:R-:W-:-:S03]  /*02d0*/  FFMA R25, R19, R20, R26 ;  /* 0x0000001413197223 */ /* 0x010fc6000000001a */
[----:B------:R-:W4:Y:S04]  /*02e0*/  LDG.E R19, desc[UR12][R2.64+0xc] ;  /* 0x00000c0c02137981 */ /* 0x000f28000c1e1900 */
[----:B------:R-:W4:Y:S01]  /*02f0*/  LDG.E R20, desc[UR12][R4.64+0xc] ;  /* 0x00000c0c04147981 */ /* 0x000f22000c1e1900 */
[----:B-----5:R-:W-:-:S03]  /*0300*/  FFMA R26, R22, R21, R25 ;  /* 0x00000015161a7223 */ /* 0x020fc60000000019 */
[----:B------:R-:W5:Y:S04]  /*0310*/  LDG.E R21, desc[UR12][R2.64+0x10] ;  /* 0x0000100c02157981 */ /* 0x000f68000c1e1900 */
[----:B------:R-:W5:Y:S01]  /*0320*/  LDG.E R22, desc[UR12][R4.64+0x10] ;  /* 0x0000100c04167981 */ /* 0x000f62000c1e1900 */
[----:B------:R-:W-:-:S03]  /*0330*/  FFMA R26, R23, R24, R26 ;  /* 0x00000018171a7223 */ /* 0x000fc6000000001a */
[----:B------:R-:W5:Y:S04]  /*0340*/  LDG.E R23, desc[UR12][R2.64+0x14] ;  /* 0x0000140c02177981 */ /* 0x000f68000c1e1900 */
[----:B------:R-:W5:Y:S01]  /*0350*/  LDG.E R24, desc[UR12][R4.64+0x14] ;  /* 0x0000140c04187981 */ /* 0x000f62000c1e1900 */
[----:B------:R-:W-:-:S03]  /*0360*/  FFMA R28, R13, R14, R26 ;  /* 0x0000000e0d1c7223 */ /* 0x000fc6000000001a */
[----:B------:R-:W5:Y:S04]  /*0370*/  LDG.E R14, desc[UR12][R2.64+0x18] ;  /* 0x0000180c020e7981 */ /* 0x000f68000c1e1900 */
[----:B------:R-:W5:Y:S04]  /*0380*/  LDG.E R13, desc[UR12][R4.64+0x18] ;  /* 0x0000180c040d7981 */ /* 0x000f68000c1e1900 */
[----:B------:R-:W5:Y:S04]  /*0390*/  LDG.E R26, desc[UR12][R4.64+0x1c] ;  /* 0x00001c0c041a7981 */ /* 0x000f68000c1e1900 */
[----:B------:R0:W5:Y:S01]  /*03a0*/  LDG.E R25, desc[UR12][R2.64+0x1c] ;  /* 0x00001c0c02197981 */ /* 0x000162000c1e1900 */
[----:B------:R-:W-:-:S04]  /*03b0*/  FFMA R9, R9, R8, R28 ;  /* 0x0000000809097223 */ /* 0x000fc8000000001c */
[----:B------:R-:W-:-:S04]  /*03c0*/  FFMA R7, R12, R7, R9 ;  /* 0x000000070c077223 */ /* 0x000fc80000000009 */
[----:B------:R-:W-:Y:S01]  /*03d0*/  FFMA R10, R10, R11, R7 ;  /* 0x0000000b0a0a7223 */ /* 0x000fe20000000007 */
[----:B------:R-:W-:-:S04]  /*03e0*/  UIADD3 UR4, UPT, UPT, UR4, 0x10, URZ ;  /* 0x0000001004047890 */ /* 0x000fc8000fffe0ff */
[----:B------:R-:W-:Y:S01]  /*03f0*/  UISETP.NE.AND UP0, UPT, UR4, 0x100, UPT ;  /* 0x000001000400788c */ /* 0x000fe2000bf05270 */
[----:B0-----:R-:W-:Y:S02]  /*0400*/  IADD3 R2, P0, PT, R2, 0x40, RZ ;  /* 0x0000004002027810 */ /* 0x001fe40007f1e0ff */
[----:B------:R-:W-:Y:S02]  /*0410*/  IADD3 R6, PT, PT, R6, 0x10, RZ ;  /* 0x0000001006067810 */ /* 0x000fe40007ffe0ff */
[----:B------:R-:W-:Y:S01]  /*0420*/  IADD3.X R3, PT, PT, RZ, R3, RZ, P0, !PT ;  /* 0x00000003ff037210 */ /* 0x000fe200007fe4ff */
[----:B--2---:R-:W-:-:S04]  /*0430*/  FFMA R10, R17, R18, R10 ;  /* 0x00000012110a7223 */ /* 0x004fc8000000000a */
[----:B---3--:R-:W-:-:S04]  /*0440*/  FFMA R10, R15, R16, R10 ;  /* 0x000000100f0a7223 */ /* 0x008fc8000000000a */
[----:B----4-:R-:W-:-:S04]  /*0450*/  FFMA R10, R19, R20, R10 ;  /* 0x00000014130a7223 */ /* 0x010fc8000000000a */
[----:B-----5:R-:W-:-:S04]  /*0460*/  FFMA R10, R21, R22, R10 ;  /* 0x00000016150a7223 */ /* 0x020fc8000000000a */
[----:B------:R-:W-:-:S04]  /*0470*/  FFMA R23, R23, R24, R10 ;  /* 0x0000001817177223 */ /* 0x000fc8000000000a */
[----:B------:R-:W-:-:S04]  /*0480*/  FFMA R14, R14, R13, R23 ;  /* 0x0000000d0e0e7223 */ /* 0x000fc80000000017 */
[----:B------:R-:W-:Y:S01]  /*0490*/  FFMA R15, R25, R26, R14 ;  /* 0x0000001a190f7223 */ /* 0x000fe2000000000e */
[----:B------:R-:W-:Y:S06]  /*04a0*/  BRA.U UP0, `(.L_x_47) ;  /* 0xfffffffd001c7547 */ /* 0x000fec000b83ffff */
[----:B------:R-:W0:Y:S08]  /*04b0*/  LDC.64 R2, c[0x0][0x390] ;  /* 0x0000e400ff027b82 */ /* 0x000e300000000a00 */
[----:B------:R-:W1:Y:S01]  /*04c0*/  LDC.64 R4, c[0x0][0x398] ;  /* 0x0000e600ff047b82 */ /* 0x000e620000000a00 */
[----:B0-----:R-:W-:-:S06]  /*04d0*/  IMAD.WIDE R2, R0, 0x4, R2 ;  /* 0x0000000400027825 */ /* 0x001fcc00078e0202 */
[----:B------:R-:W2:Y:S01]  /*04e0*/  LDG.E R2, desc[UR12][R2.64] ;  /* 0x0000000c02027981 */ /* 0x000ea2000c1e1900 */
[----:B-1----:R-:W-:-:S04]  /*04f0*/  IMAD.WIDE R4, R0, 0x4, R4 ;  /* 0x0000000400047825 */ /* 0x002fc800078e0204 */
[----:B--2---:R-:W-:-:S05]  /*0500*/  FADD R15, R15, R2 ;  /* 0x000000020f0f7221 */ /* 0x004fca0000000000 */
[----:B------:R-:W-:-:S05]  /*0510*/  FMNMX R15, RZ, R15, !PT ;  /* 0x0000000fff0f7209 */ /* 0x000fca0007800000 */
[----:B------:R-:W-:Y:S01]  /*0520*/  STG.E desc[UR12][R4.64], R15 ;  /* 0x0000000f04007986 */ /* 0x000fe2000c10190c */
[----:B------:R-:W-:Y:S05]  /*0530*/  EXIT ;  /* 0x000000000000794d */ /* 0x000fea0003800000 */
.L_x_48:
        /* <DEDUP_REMOVED lines=12> */
.L_x_89:


//--------------------- .text._Z10fc2_kernelPKfS0_S0_Pf --------------------------
	.section	.text._Z10fc2_kernelPKfS0_S0_Pf,"ax",@progbits
	.align	128
        .global         _Z10fc2_kernelPKfS0_S0_Pf
        .type           _Z10fc2_kernelPKfS0_S0_Pf,@function
        .size           _Z10fc2_kernelPKfS0_S0_Pf,(.L_x_90 - _Z10fc2_kernelPKfS0_S0_Pf)
        .other          _Z10fc2_kernelPKfS0_S0_Pf,@"STO_CUDA_ENTRY STV_DEFAULT"
_Z10fc2_kernelPKfS0_S0_Pf:
.text._Z10fc2_kernelPKfS0_S0_Pf:
        /* <DEDUP_REMOVED lines=8> */
[----:B------:R-:W1:Y:S01]  /*0080*/  LDC.64 R4, c[0x0][0x380] ;  /* 0x0000e000ff047b82 */ /* 0x000e620000000a00 */
[----:B------:R-:W-:Y:S01]  /*0090*/  IMAD R11, R10, 0x78, RZ ;  /* 0x000000780a0b7824 */ /* 0x000fe200078e02ff */
[----:B------:R-:W1:Y:S01]  /*00a0*/  LDCU.64 UR6, c[0x0][0x358] ;  /* 0x00006b00ff0677ac */ /* 0x000e620008000a00 */
[----:B0-----:R-:W-:-:S04]  /*00b0*/  UIADD3 UR4, UP0, UPT, UR10, 0x10, URZ ;  /* 0x000000100a047890 */ /* 0x001fc8000ff1e0ff */
[----:B------:R-:W-:Y:S02]  /*00c0*/  UIADD3.X UR5, UPT, UPT, URZ, UR11, URZ, UP0, !UPT ;  /* 0x0000000bff057290 */ /* 0x000fe400087fe4ff */
[----:B------:R-:W-:Y:S01]  /*00d0*/  MOV R2, UR4 ;  /* 0x0000000400027c02 */ /* 0x000fe20008000f00 */
[----:B-1----:R-:W2:Y:S03]  /*00e0*/  LDG.E R0, desc[UR6][R4.64] ;  /* 0x0000000604007981 */ /* 0x002ea6000c1e1900 */
[----:B------:R-:W-:Y:S01]  /*00f0*/  MOV R3, UR5 ;  /* 0x0000000500037c02 */ /* 0x000fe20008000f00 */
[----:B------:R-:W3:Y:S02]  /*0100*/  LDG.E R15, desc[UR6][R4.64+0x4] ;  /* 0x00000406040f7981 */ /* 0x000ee4000c1e1900 */
[----:B------:R-:W-:Y:S02]  /*0110*/  IMAD.WIDE R6, R11, 0x4, R2 ;  /* 0x000000040b067825 */ /* 0x000fe400078e0202 */
        /* <DEDUP_REMOVED lines=13> */
[----:B------:R0:W5:Y:S01]  /*01f0*/  LDG.E R24, desc[UR6][R4.64+0x1c] ;  /* 0x00001c0604187981 */ /* 0x000162000c1e1900 */
[----:B------:R-:W-:-:S04]  /*0200*/  UIADD3 UR4, UP0, UPT, UR8, 0x10, URZ ;  /* 0x0000001008047890 */ /* 0x000fc8000ff1e0ff */
[----:B------:R-:W-:-:S04]  /*0210*/  UIADD3 UR4, UP1, UPT, UR4, 0x20, URZ ;  /* 0x0000002004047890 */ /* 0x000fc8000ff3e0ff */
[----:B------:R-:W-:Y:S01]  /*0220*/  UIADD3.X UR5, UPT, UPT, URZ, URZ, UR9, UP1, UP0 ;  /* 0x000000ffff057290 */ /* 0x000fe20008fe0409 */
[----:B------:R-:W-:Y:S02]  /*0230*/  IADD3 R11, PT, PT, R11, 0x8, RZ ;  /* 0x000000080b0b7810 */ /* 0x000fe40007ffe0ff */
[----:B0-----:R-:W-:-:S03]  /*0240*/  MOV R4, UR4 ;  /* 0x0000000400047c02 */ /* 0x001fc60008000f00 */
[----:B------:R-:W-:Y:S01]  /*0250*/  MOV R5, UR5 ;  /* 0x0000000500057c02 */ /* 0x000fe20008000f00 */
[----:B------:R-:W-:Y:S01]  /*0260*/  UMOV UR4, 0x8 ;  /* 0x0000000800047882 */ /* 0x000fe20000000000 */
[----:B--2---:R-:W-:-:S04]  /*0270*/  FFMA R0, R0, R13, RZ ;  /* 0x0000000d00007223 */ /* 0x004fc800000000ff */
[----:B---3--:R-:W-:-:S04]  /*0280*/  FFMA R0, R15, R14, R0 ;  /* 0x0000000e0f007223 */ /* 0x008fc80000000000 */
[----:B----4-:R-:W-:-:S04]  /*0290*/  FFMA R0, R17, R16, R0 ;  /* 0x0000001011007223 */ /* 0x010fc80000000000 */
[----:B-----5:R-:W-:-:S04]  /*02a0*/  FFMA R0, R19, R18, R0 ;  /* 0x0000001213007223 */ /* 0x020fc80000000000 */
[----:B------:R-:W-:-:S04]  /*02b0*/  FFMA R0, R21, R20, R0 ;  /* 0x0000001415007223 */ /* 0x000fc80000000000 */
[----:B------:R-:W-:-:S04]  /*02c0*/  FFMA R0, R23, R22, R0 ;  /* 0x0000001617007223 */ /* 0x000fc80000000000 */
[----:B------:R-:W-:-:S04]  /*02d0*/  FFMA R9, R9, R12, R0 ;  /* 0x0000000c09097223 */ /* 0x000fc80000000000 */
[----:B------:R-:W-:-:S07]  /*02e0*/  FFMA R0, R24, R8, R9 ;  /* 0x0000000818007223 */ /* 0x000fce0000000009 */
.L_x_49:
[C---:B------:R-:W-:Y:S01]  /*02f0*/  IMAD.WIDE R18, R11.reuse, 0x4, R2 ;  /* 0x000000040b127825 */ /* 0x040fe200078e0202 */
[----:B------:R-:W2:Y:S04]  /*0300*/  LDG.E R25, desc[UR6][R4.64+-0x10] ;  /* 0xfffff00604197981 */ /* 0x000ea8000c1e1900 */
[----:B------:R-:W2:Y:S04]  /*0310*/  LDG.E R22, desc[UR6][R18.64+-0x10] ;  /* 0xfffff00612167981 */ /* 0x000ea8000c1e1900 */
[----:B------:R-:W3:Y:S04]  /*0320*/  LDG.E R26, desc[UR6][R4.64+-0xc] ;  /* 0xfffff406041a7981 */ /* 0x000ee8000c1e1900 */
[----:B------:R-:W3:Y:S04]  /*0330*/  LDG.E R13, desc[UR6][R18.64+-0xc] ;  /* 0xfffff406120d7981 */ /* 0x000ee8000c1e1900 */
[----:B------:R-:W4:Y:S04]  /*0340*/  LDG.E R12, desc[UR6][R4.64+-0x8] ;  /* 0xfffff806040c7981 */ /* 0x000f28000c1e1900 */
        /* <DEDUP_REMOVED lines=9> */
[----:B------:R-:W-:-:S03]  /*03e0*/  IADD3 R17, PT, PT, R11, 0x8, RZ ;  /* 0x000000080b117810 */ /* 0x000fc60007ffe0ff */
[----:B------:R5:W5:Y:S04]  /*03f0*/  LDG.E R7, desc[UR6][R18.64+0xc] ;  /* 0x00000c0612077981 */ /* 0x000b68000c1e1900 */
[----:B------:R-:W5:Y:S01]  /*0400*/  LDG.E R14, desc[UR6][R4.64+0xc] ;  /* 0x00000c06040e7981 */ /* 0x000f62000c1e1900 */
[----:B------:R-:W-:-:S03]  /*0410*/  IMAD.WIDE R16, R17, 0x4, R2 ;  /* 0x0000000411107825 */ /* 0x000fc600078e0202 */
[----:B------:R-:W5:Y:S01]  /*0420*/  LDG.E R18, desc[UR6][R4.64+0x24] ;  /* 0x0000240604127981 */ /* 0x000f62000c1e1900 */
[----:B--2---:R-:W-:-:S03]  /*0430*/  FFMA R29, R25, R22, R0 ;  /* 0x00000016191d7223 */ /* 0x004fc60000000000 */
[----:B------:R-:W2:Y:S04]  /*0440*/  LDG.E R22, desc[UR6][R4.64+0x10] ;  /* 0x0000100604167981 */ /* 0x000ea8000c1e1900 */
        /* <DEDUP_REMOVED lines=15> */
[----:B------:R-:W5:Y:S01]  /*0540*/  LDG.E R8, desc[UR6][R4.64+0x28] ;  /* 0x0000280604087981 */ /* 0x000f62000c1e1900 */
[----:B------:R-:W-:-:S03]  /*0550*/  FFMA R15, R6, R9, R15 ;  /* 0x00000009060f7223 */ /* 0x000fc6000000000f */
[----:B------:R-:W5:Y:S04]  /*0560*/  LDG.E R9, desc[UR6][R16.64+0x8] ;  /* 0x0000080610097981 */ /* 0x000f68000c1e1900 */
[----:B------:R4:W5:Y:S01]  /*0570*/  LDG.E R6, desc[UR6][R16.64+0xc] ;  /* 0x00000c0610067981 */ /* 0x000962000c1e1900 */
[----:B------:R-:W-:Y:S01]  /*0580*/  FFMA R29, R14, R7, R15 ;  /* 0x000000070e1d7223 */ /* 0x000fe2000000000f */
[----:B------:R-:W-:Y:S02]  /*0590*/  IADD3 R15, PT, PT, R11, 0x10, RZ ;  /* 0x000000100b0f7810 */ /* 0x000fe40007ffe0ff */
[----:B------:R-:W5:Y:S03]  /*05a0*/  LDG.E R7, desc[UR6][R4.64+0x2c] ;  /* 0x00002c0604077981 */ /* 0x000f66000c1e1900 */
[----:B------:R-:W-:Y:S01]  /*05b0*/  IMAD.WIDE R14, R15, 0x4, R2 ;  /* 0x000000040f0e7825 */ /* 0x000fe200078e0202 */
[----:B------:R-:W5:Y:S03]  /*05c0*/  LDG.E R17, desc[UR6][R4.64+0x3c] ;  /* 0x00003c0604117981 */ /* 0x000f66000c1e1900 */
[----:B--2---:R-:W-:-:S02]  /*05d0*/  FFMA R29, R22, R25, R29 ;  /* 0x00000019161d7223 */ /* 0x004fc4000000001d */
        /* <DEDUP_REMOVED lines=19> */
[----:B------:R-:W-:Y:S01]  /*0710*/  FFMA R29, R7, R6, R26 ;  /* 0x00000006071d7223 */ /* 0x000fe2000000001a */
[----:B------:R-:W-:Y:S02]  /*0720*/  IADD3 R7, PT, PT, R11, 0x18, RZ ;  /* 0x000000180b077810 */ /* 0x000fe40007ffe0ff */
[----:B------:R4:W5:Y:S04]  /*0730*/  LDG.E R8, desc[UR6][R14.64+0xc] ;  /* 0x00000c060e087981 */ /* 0x000968000c1e1900 */
[----:B------:R-:W5:Y:S01]  /*0740*/  LDG.E R9, desc[UR6][R4.64+0x4c] ;  /* 0x00004c0604097981 */ /* 0x000f62000c1e1900 */
[----:B------:R-:W-:-:S05]  /*0750*/  IMAD.WIDE R6, R7, 0x4, R2 ;  /* 0x0000000407067825 */ /* 0x000fca00078e0202 */
        /* <DEDUP_REMOVED lines=8> */
[----:B------:R-:W4:Y:S01]  /*07e0*/  LDG.E R12, desc[UR6][R4.64+0x58] ;  /* 0x00005806040c7981 */ /* 0x000f22000c1e1900 */
[----:B-----5:R-:W-:-:S03]  /*07f0*/  FFMA R27, R17, R24, R14 ;  /* 0x00000018111b7223 */ /* 0x020fc6000000000e */
[----:B------:R-:W5:Y:S04]  /*0800*/  LDG.E R14, desc[UR6][R4.64+0x5c] ;  /* 0x00005c06040e7981 */ /* 0x000f68000c1e1900 */
        /* <DEDUP_REMOVED lines=13> */
[----:B------:R-:W5:Y:S03]  /*08e0*/  LDG.E R27, desc[UR6][R4.64+0x6c] ;  /* 0x00006c06041b7981 */ /* 0x000f66000c1e1900 */
[----:B------:R-:W-:Y:S01]  /*08f0*/  IMAD.WIDE R8, R9, 0x4, R2 ;  /* 0x0000000409087825 */ /* 0x000fe200078e0202 */
[----:B------:R-:W5:Y:S04]  /*0900*/  LDG.E R7, desc[UR6][R4.64+0x78] ;  /* 0x0000780604077981 */ /* 0x000f68000c1e1900 */
[----:B------:R-:W5:Y:S04]  /*0910*/  LDG.E R6, desc[UR6][R8.64+-0x8] ;  /* 0xfffff80608067981 */ /* 0x000f68000c1e1900 */
        /* <DEDUP_REMOVED lines=10> */
[----:B------:R-:W4:Y:S01]  /*09c0*/  LDG.E R17, desc[UR6][R8.64+-0x4] ;  /* 0xfffffc0608117981 */ /* 0x000f22000c1e1900 */
        /* <DEDUP_REMOVED lines=9> */
[----:B------:R-:W-:Y:S01]  /*0a60*/  IADD3 R15, PT, PT, R11, 0x28, RZ ;  /* 0x000000280b0f7810 */ /* 0x000fe20007ffe0ff */
[----:B------:R-:W-:Y:S02]  /*0a70*/  FFMA R29, R27, R24, R14 ;  /* 0x000000181b1d7223 */ /* 0x000fe4000000000e */
[----:B------:R-:W5:Y:S02]  /*0a80*/  LDG.E R27, desc[UR6][R4.64+0x8c] ;  /* 0x00008c06041b7981 */ /* 0x000f64000c1e1900 */
[----:B------:R-:W-:-:S04]  /*0a90*/  IMAD.WIDE R14, R15, 0x4, R2 ;  /* 0x000000040f0e7825 */ /* 0x000fc800078e0202 */
[----:B--2---:R-:W-:Y:S02]  /*0aa0*/  FFMA R29, R22, R25, R29 ;  /* 0x00000019161d7223 */ /* 0x004fe4000000001d */
[----:B------:R-:W2:Y:S04]  /*0ab0*/  LDG.E R22, desc[UR6][R4.64+0x90] ;  /* 0x0000900604167981 */ /* 0x000ea8000c1e1900 */
[----:B------:R-:W2:Y:S01]  /*0ac0*/  LDG.E R25, desc[UR6][R14.64+-0x10] ;  /* 0xfffff0060e197981 */ /* 0x000ea2000c1e1900 */
[----:B---3--:R-:W-:-:S03]  /*0ad0*/  FFMA R24, R0, R13, R29 ;  /* 0x0000000d00187223 */ /* 0x008fc6000000001d */
[----:B------:R-:W3:Y:S04]  /*0ae0*/  LDG.E R0, desc[UR6][R4.64+0x94] ;  /* 0x0000940604007981 */ /* 0x000ee8000c1e1900 */
[----:B------:R-:W3:Y:S01]  /*0af0*/  LDG.E R13, desc[UR6][R14.64+-0xc] ;  /* 0xfffff4060e0d7981 */ /* 0x000ee2000c1e1900 */
[----:B0-----:R-:W-:-:S03]  /*0b00*/  FFMA R9, R7, R6, R24 ;  /* 0x0000000607097223 */ /* 0x001fc60000000018 */
[----:B------:R-:W3:Y:S01]  /*0b10*/  LDG.E R7, desc[UR6][R4.64+0x98] ;  /* 0x0000980604077981 */ /* 0x000ee2000c1e1900 */
[----:B----4-:R-:W-:-:S03]  /*0b20*/  FFMA R9, R12, R17, R9 ;  /* 0x000000110c097223 */ /* 0x010fc60000000009 */
[----:B------:R-:W4:Y:S04]  /*0b30*/  LDG.E R6, desc[UR6][R14.64+-0x8] ;  /* 0xfffff8060e067981 */ /* 0x000f28000c1e1900 */
        /* <DEDUP_REMOVED lines=11> */
[----:B------:R-:W-:Y:S01]  /*0bf0*/  IADD3 R9, PT, PT, R11, 0x30, RZ ;  /* 0x000000300b097810 */ /* 0x000fe20007ffe0ff */
[----:B------:R-:W-:Y:S02]  /*0c00*/  FFMA R29, R27, R26, R8 ;  /* 0x0000001a1b1d7223 */ /* 0x000fe40000000008 */
[----:B------:R-:W5:Y:S02]  /*0c10*/  LDG.E R24, desc[UR6][R14.64+0xc] ;  /* 0x00000c060e187981 */ /* 0x000f64000c1e1900 */
[----:B------:R-:W-:-:S02]  /*0c20*/  IMAD.WIDE R8, R9, 0x4, R2 ;  /* 0x0000000409087825 */ /* 0x000fc400078e0202 */
        /* <DEDUP_REMOVED lines=12> */
[----:B------:R-:W-:-:S03]  /*0cf0*/  FFMA R26, R17, R12, R26 ;  /* 0x0000000c111a7223 */ /* 0x000fc6000000001a */
        /* <DEDUP_REMOVED lines=9> */
[----:B------:R-:W5:Y:S04]  /*0d90*/  LDG.E R23, desc[UR6][R8.64+0xc] ;  /* 0x00000c0608177981 */ /* 0x000f68000c1e1900 */
[----:B------:R0:W5:Y:S01]  /*0da0*/  LDG.E R20, desc[UR6][R4.64+0xcc] ;  /* 0x0000cc0604147981 */ /* 0x000162000c1e1900 */
        /* <DEDUP_REMOVED lines=9> */
[----:B------:R-:W-:-:S04]  /*0e40*/  FFMA R7, R12, R15, R7 ;  /* 0x0000000f0c077223 */ /* 0x000fc80000000007 */
[----:B------:R-:W-:-:S04]  /*0e50*/  FFMA R7, R14, R17, R7 ;  /* 0x000000110e077223 */ /* 0x000fc80000000007 */
[----:B-----5:R-:W-:-:S04]  /*0e60*/  FFMA R16, R16, R19, R7 ;  /* 0x0000001310107223 */ /* 0x020fc80000000007 */
        /* <DEDUP_REMOVED lines=12> */
.L_x_50:
        /* <DEDUP_REMOVED lines=13> */
.L_x_90:


//--------------------- .text._Z10fc3_kernelPKfS0_S0_Pf --------------------------
	.section	.text._Z10fc3_kernelPKfS0_S0_Pf,"ax",@progbits
	.align	128
        .global         _Z10fc3_kernelPKfS0_S0_Pf
        .type           _Z10fc3_kernelPKfS0_S0_Pf,@function
        .size           _Z10fc3_kernelPKfS0_S0_Pf,(.L_x_91 - _Z10fc3_kernelPKfS0_S0_Pf)
        .other          _Z10fc3_kernelPKfS0_S0_Pf,@"STO_CUDA_ENTRY STV_DEFAULT"
_Z10fc3_kernelPKfS0_S0_Pf:
.text._Z10fc3_kernelPKfS0_S0_Pf:
[----:B------:R-:W-:Y:S01]  /*0000*/  LDC R1, c[0x0][0x37c] ;  /* 0x0000df00ff017b82 */ /* 0x000fe20000000800 */
[----:B------:R-:W0:Y:S07]  /*0010*/  S2R R3, SR_TID.X ;  /* 0x0000000000037919 */ /* 0x000e2e0000002100 */
[----:B------:R-:W0:Y:S08]  /*0020*/  S2UR UR4, SR_CTAID.X ;  /* 0x00000000000479c3 */ /* 0x000e300000002500 */
[----:B------:R-:W0:Y:S02]  /*0030*/  LDC R10, c[0x0][0x360] ;  /* 0x0000d800ff0a7b82 */ /* 0x000e240000000800 */
[----:B0-----:R-:W-:-:S05]  /*0040*/  IMAD R10, R10, UR4, R3 ;  /* 0x000000040a0a7c24 */ /* 0x001fca000f8e0203 */
[----:B------:R-:W-:-:S13]  /*0050*/  ISETP.GT.AND P0, PT, R10, 0x9, PT ;  /* 0x000000090a00780c */ /* 0x000fda0003f04270 */
[----:B------:R-:W-:Y:S05]  /*0060*/  @P0 EXIT ;  /* 0x000000000000094d */ /* 0x000fea0003800000 */
[----:B------:R-:W0:Y:S01]  /*0070*/  LDCU.64 UR4, c[0x0][0x388] ;  /* 0x00007100ff0477ac */ /* 0x000e220008000a00 */
        /* <DEDUP_REMOVED lines=9> */
[C---:B------:R-:W-:Y:S02]  /*0110*/  IMAD.WIDE R6, R11.reuse, 0x4, R2 ;  /* 0x000000040b067825 */ /* 0x040fe400078e0202 */
[----:B------:R-:W4:Y:S04]  /*0120*/  LDG.E R15, desc[UR6][R4.64+0x8] ;  /* 0x00000806040f7981 */ /* 0x000f28000c1e1900 */
[----:B------:R-:W2:Y:S04]  /*0130*/  LDG.E R13, desc[UR6][R6.64+-0x8] ;  /* 0xfffff806060d7981 */ /* 0x000ea8000c1e1900 */
[----:B------:R-:W3:Y:S01]  /*0140*/  LDG.E R27, desc[UR6][R6.64+-0x4] ;  /* 0xfffffc06061b7981 */ /* 0x000ee2000c1e1900 */
[----:B------:R-:W-:-:S03]  /*0150*/  IADD3 R9, PT, PT, R11, 0x4, RZ ;  /* 0x000000040b097810 */ /* 0x000fc60007ffe0ff */
[----:B------:R-:W4:Y:S02]  /*0160*/  LDG.E R22, desc[UR6][R6.64] ;  /* 0x0000000606167981 */ /* 0x000f24000c1e1900 */
[----:B------:R-:W-:Y:S02]  /*0170*/  IMAD.WIDE R8, R9, 0x4, R2 ;  /* 0x0000000409087825 */ /* 0x000fe400078e0202 */
[----:B------:R0:W5:Y:S04]  /*0180*/  LDG.E R25, desc[UR6][R6.64+0x4] ;  /* 0x0000040606197981 */ /* 0x000168000c1e1900 */
[----:B------:R-:W5:Y:S04]  /*0190*/  LDG.E R26, desc[UR6][R4.64+0xc] ;  /* 0x00000c06041a7981 */ /* 0x000f68000c1e1900 */
[----:B------:R-:W5:Y:S04]  /*01a0*/  LDG.E R20, desc[UR6][R4.64+0x10] ;  /* 0x0000100604147981 */ /* 0x000f68000c1e1900 */
[----:B------:R-:W5:Y:S04]  /*01b0*/  LDG.E R23, desc[UR6][R8.64+-0x8] ;  /* 0xfffff80608177981 */ /* 0x000f68000c1e1900 */
[----:B------:R-:W5:Y:S04]  /*01c0*/  LDG.E R18, desc[UR6][R4.64+0x14] ;  /* 0x0000140604127981 */ /* 0x000f68000c1e1900 */
[----:B------:R-:W5:Y:S04]  /*01d0*/  LDG.E R21, desc[UR6][R8.64+-0x4] ;  /* 0xfffffc0608157981 */ /* 0x000f68000c1e1900 */
[----:B------:R-:W5:Y:S04]  /*01e0*/  LDG.E R12, desc[UR6][R4.64+0x18] ;  /* 0x00001806040c7981 */ /* 0x000f68000c1e1900 */
[----:B------:R-:W5:Y:S01]  /*01f0*/  LDG.E R17, desc[UR6][R8.64] ;  /* 0x0000000608117981 */ /* 0x000f62000c1e1900 */
[----:B0-----:R-:W-:-:S03]  /*0200*/  IADD3 R7, PT, PT, R11, 0x8, RZ ;  /* 0x000000080b077810 */ /* 0x001fc60007ffe0ff */
[----:B------:R0:W5:Y:S02]  /*0210*/  LDG.E R24, desc[UR6][R8.64+0x4] ;  /* 0x0000040608187981 */ /* 0x000164000c1e1900 */
[----:B------:R-:W-:Y:S02]  /*0220*/  IMAD.WIDE R6, R7, 0x4, R2 ;  /* 0x0000000407067825 */ /* 0x000fe400078e0202 */
[----:B------:R-:W5:Y:S04]  /*0230*/  LDG.E R29, desc[UR6][R4.64+0x1c] ;  /* 0x00001c06041d7981 */ /* 0x000f68000c1e1900 */
[----:B------:R-:W5:Y:S04]  /*0240*/  LDG.E R16, desc[UR6][R4.64+0x20] ;  /* 0x0000200604107981 */ /* 0x000f68000c1e1900 */
[----:B------:R-:W5:Y:S01]  /*0250*/  LDG.E R19, desc[UR6][R6.64+-0x8] ;  /* 0xfffff80606137981 */ /* 0x000f62000c1e1900 */
[----:B0-----:R-:W-:-:S05]  /*0260*/  IADD3 R9, PT, PT, R11, 0xc, RZ ;  /* 0x0000000c0b097810 */ /* 0x001fca0007ffe0ff */
[----:B------:R-:W-:-:S04]  /*0270*/  IMAD.WIDE R8, R9, 0x4, R2 ;  /* 0x0000000409087825 */ /* 0x000fc800078e0202 */
[----:B--2---:R-:W-:-:S04]  /*0280*/  FFMA R13, R0, R13, RZ ;  /* 0x0000000d000d7223 */ /* 0x004fc800000000ff */
[----:B---3--:R-:W-:Y:S02]  /*0290*/  FFMA R0, R14, R27, R13 ;  /* 0x0000001b0e007223 */ /* 0x008fe4000000000d */
[----:B------:R-:W2:Y:S04]  /*02a0*/  LDG.E R13, desc[UR6][R4.64+0x24] ;  /* 0x00002406040d7981 */ /* 0x000ea8000c1e1900 */
[----:B------:R-:W2:Y:S01]  /*02b0*/  LDG.E R14, desc[UR6][R6.64+-0x4] ;  /* 0xfffffc06060e7981 */ /* 0x000ea2000c1e1900 */
[----:B----4-:R-:W-:-:S03]  /*02c0*/  FFMA R27, R15, R22, R0 ;  /* 0x000000160f1b7223 */ /* 0x010fc60000000000 */
[----:B------:R-:W3:Y:S04]  /*02d0*/  LDG.E R0, desc[UR6][R4.64+0x28] ;  /* 0x0000280604007981 */ /* 0x000ee8000c1e1900 */
[----:B------:R-:W3:Y:S01]  /*02e0*/  LDG.E R15, desc[UR6][R6.64] ;  /* 0x00000006060f7981 */ /* 0x000ee2000c1e1900 */
[----:B-----5:R-:W-:-:S03]  /*02f0*/  FFMA R25, R26, R25, R27 ;  /* 0x000000191a197223 */ /* 0x020fc6000000001b */
[----:B------:R0:W4:Y:S04]  /*0300*/  LDG.E R22, desc[UR6][R6.64+0x4] ;  /* 0x0000040606167981 */ /* 0x000128000c1e1900 */
[----:B------:R-:W4:Y:S01]  /*0310*/  LDG.E R27, desc[UR6][R4.64+0x2c] ;  /* 0x00002c06041b7981 */ /* 0x000f22000c1e1900 */
[----:B------:R-:W-:-:S03]  /*0320*/  FFMA R23, R20, R23, R25 ;  /* 0x0000001714177223 */ /* 0x000fc60000000019 */
[----:B------:R-:W5:Y:S04]  /*0330*/  LDG.E R20, desc[UR6][R4.64+0x30] ;  /* 0x0000300604147981 */ /* 0x000f68000c1e1900 */
[----:B------:R-:W5:Y:S01]  /*0340*/  LDG.E R25, desc[UR6][R8.64+-0x8] ;  /* 0xfffff80608197981 */ /* 0x000f62000c1e1900 */
[----:B------:R-:W-:-:S03]  /*0350*/  FFMA R23, R18, R21, R23 ;  /* 0x0000001512177223 */ /* 0x000fc60000000017 */
[----:B------:R-:W5:Y:S04]  /*0360*/  LDG.E R18, desc[UR6][R4.64+0x34] ;  /* 0x0000340604127981 */ /* 0x000f68000c1e1900 */
[----:B------:R-:W5:Y:S01]  /*0370*/  LDG.E R21, desc[UR6][R8.64+-0x4] ;  /* 0xfffffc0608157981 */ /* 0x000f62000c1e1900 */
[----:B0-----:R-:W-:-:S03]  /*0380*/  FFMA R6, R12, R17, R23 ;  /* 0x000000110c067223 */ /* 0x001fc60000000017 */
[----:B------:R-:W5:Y:S04]  /*0390*/  LDG.E R12, desc[UR6][R4.64+0x38] ;  /* 0x00003806040c7981 */ /* 0x000f68000c1e1900 */
[----:B------:R-:W5:Y:S01]  /*03a0*/  LDG.E R17, desc[UR6][R8.64] ;  /* 0x0000000608117981 */ /* 0x000f62000c1e1900 */
[----:B------:R-:W-:Y:S01]  /*03b0*/  IADD3 R7, PT, PT, R11, 0x10, RZ ;  /* 0x000000100b077810 */ /* 0x000fe20007ffe0ff */
[----:B------:R-:W-:Y:S02]  /*03c0*/  FFMA R29, R29, R24, R6 ;  /* 0x000000181d1d7223 */ /* 0x000fe40000000006 */
[----:B------:R0:W5:Y:S02]  /*03d0*/  LDG.E R23, desc[UR6][R8.64+0x4] ;  /* 0x0000040608177981 */ /* 0x000164000c1e1900 */
[----:B------:R-:W-:-:S02]  /*03e0*/  IMAD.WIDE R6, R7, 0x4, R2 ;  /* 0x0000000407067825 */ /* 0x000fc400078e0202 */
[----:B------:R-:W5:Y:S02]  /*03f0*/  LDG.E R26, desc[UR6][R4.64+0x3c] ;  /* 0x00003c06041a7981 */ /* 0x000f64000c1e1900 */
[----:B------:R-:W-:Y:S02]  /*0400*/  FFMA R24, R16, R19, R29 ;  /* 0x0000001310187223 */ /* 0x000fe4000000001d */
[----:B------:R-:W5:Y:S04]  /*0410*/  LDG.E R16, desc[UR6][R4.64+0x40] ;  /* 0x0000400604107981 */ /* 0x000f68000c1e1900 */
[----:B------:R-:W5:Y:S01]  /*0420*/  LDG.E R19, desc[UR6][R6.64+-0x8] ;  /* 0xfffff80606137981 */ /* 0x000f62000c1e1900 */
[----:B0-----:R-:W-:Y:S01]  /*0430*/  IADD3 R9, PT, PT, R11, 0x14, RZ ;  /* 0x000000140b097810 */ /* 0x001fe20007ffe0ff */
[----:B--2---:R-:W-:-:S02]  /*0440*/  FFMA R29, R13, R14, R24 ;  /* 0x0000000e0d1d7223 */ /* 0x004fc40000000018 */
[----:B------:R-:W2:Y:S04]  /*0450*/  LDG.E R13, desc[UR6][R4.64+0x44] ;  /* 0x00004406040d7981 */ /* 0x000ea8000c1e1900 */
[----:B------:R-:W2:Y:S01]  /*0460*/  LDG.E R14, desc[UR6][R6.64+-0x4] ;  /* 0xfffffc06060e7981 */ /* 0x000ea2000c1e1900 */
[----:B---3--:R-:W-:-:S03]  /*0470*/  FFMA R8, R0, R15, R29 ;  /* 0x0000000f00087223 */ /* 0x008fc6000000001d */
[----:B------:R-:W3:Y:S04]  /*0480*/  LDG.E R0, desc[UR6][R4.64+0x48] ;  /* 0x0000480604007981 */ /* 0x000ee8000c1e1900 */
[----:B------:R-:W3:Y:S01]  /*0490*/  LDG.E R15, desc[UR6][R6.64] ;  /* 0x00000006060f7981 */ /* 0x000ee2000c1e1900 */
[----:B----4-:R-:W-:Y:S01]  /*04a0*/  FFMA R27, R27, R22, R8 ;  /* 0x000000161b1b7223 */ /* 0x010fe20000000008 */
[----:B------:R-:W-:Y:S02]  /*04b0*/  IMAD.WIDE R8, R9, 0x4, R2 ;  /* 0x0000000409087825 */ /* 0x000fe400078e0202 */
[----:B------:R0:W4:Y:S04]  /*04c0*/  LDG.E R24, desc[UR6][R6.64+0x4] ;  /* 0x0000040606187981 */ /* 0x000128000c1e1900 */
        /* <DEDUP_REMOVED lines=10> */
[----:B0-----:R-:W-:Y:S01]  /*0570*/  IADD3 R7, PT, PT, R11, 0x18, RZ ;  /* 0x000000180b077810 */ /* 0x001fe20007ffe0ff */
        /* <DEDUP_REMOVED lines=35> */
[----:B0-----:R-:W-:-:S05]  /*07b0*/  IADD3 R9, PT, PT, R11, 0x24, RZ ;  /* 0x000000240b097810 */ /* 0x001fca0007ffe0ff */
[----:B------:R-:W-:-:S04]  /*07c0*/  IMAD.WIDE R8, R9, 0x4, R2 ;  /* 0x0000000409087825 */ /* 0x000fc800078e0202 */
[----:B--2---:R-:W-:Y:S02]  /*07d0*/  FFMA R27, R13, R14, R20 ;  /* 0x0000000e0d1b7223 */ /* 0x004fe40000000014 */
[----:B------:R-:W2:Y:S04]  /*07e0*/  LDG.E R13, desc[UR6][R4.64+0x84] ;  /* 0x00008406040d7981 */ /* 0x000ea8000c1e1900 */
[----:B------:R-:W2:Y:S01]  /*07f0*/  LDG.E R14, desc[UR6][R6.64+-0x4] ;  /* 0xfffffc06060e7981 */ /* 0x000ea2000c1e1900 */
[----:B---3--:R-:W-:-:S03]  /*0800*/  FFMA R27, R0, R15, R27 ;  /* 0x0000000f001b7223 */ /* 0x008fc6000000001b */
[----:B------:R-:W3:Y:S04]  /*0810*/  LDG.E R0, desc[UR6][R4.64+0x88] ;  /* 0x0000880604007981 */ /* 0x000ee8000c1e1900 */
[----:B------:R-:W3:Y:S01]  /*0820*/  LDG.E R15, desc[UR6][R6.64] ;  /* 0x00000006060f7981 */ /* 0x000ee2000c1e1900 */
[----:B----4-:R-:W-:-:S03]  /*0830*/  FFMA R27, R26, R23, R27 ;  /* 0x000000171a1b7223 */ /* 0x010fc6000000001b */
        /* <DEDUP_REMOVED lines=47> */
[----:B0-----:R-:W-:-:S03]  /*0b30*/  IADD3 R8, PT, PT, R11, 0x34, RZ ;  /* 0x000000340b087810 */ /* 0x001fc60007ffe0ff */
        /* <DEDUP_REMOVED lines=8> */
[----:B------:R0:W4:Y:S01]  /*0bc0*/  LDG.E R29, desc[UR6][R6.64+0x4] ;  /* 0x00000406061d7981 */ /* 0x000122000c1e1900 */
[----:B------:R-:W-:-:S03]  /*0bd0*/  IMAD.WIDE R8, R8, 0x4, R2 ;  /* 0x0000000408087825 */ /* 0x000fc600078e0202 */
        /* <DEDUP_REMOVED lines=27> */
[----:B------:R0:W2:Y:S04]  /*0d90*/  LDG.E R15, desc[UR6][R6.64] ;  /* 0x00000006060f7981 */ /* 0x0000a8000c1e1900 */
        /* <DEDUP_REMOVED lines=11> */
[----:B0-----:R-:W-:Y:S01]  /*0e50*/  IADD3 R7, PT, PT, R11, 0x40, RZ ;  /* 0x000000400b077810 */ /* 0x001fe20007ffe0ff */
[----:B------:R-:W-:-:S04]  /*0e60*/  FFMA R25, R24, R25, R28 ;  /* 0x0000001918197223 */ /* 0x000fc8000000001c */
[----:B------:R-:W-:-:S04]  /*0e70*/  IMAD.WIDE R6, R7, 0x4, R2 ;  /* 0x0000000407067825 */ /* 0x000fc800078e0202 */
[----:B------:R-:W-:Y:S02]  /*0e80*/  FFMA R24, R16, R19, R25 ;  /* 0x0000001310187223 */ /* 0x000fe40000000019 */
[----:B------:R-:W5:Y:S04]  /*0e90*/  LDG.E R16, desc[UR6][R4.64+0x100] ;  /* 0x0001000604107981 */ /* 0x000f68000c1e1900 */
[----:B------:R-:W5:Y:S01]  /*0ea0*/  LDG.E R19, desc[UR6][R6.64+-0x8] ;  /* 0xfffff80606137981 */ /* 0x000f62000c1e1900 */
[----:B-1----:R-:W-:Y:S01]  /*0eb0*/  IADD3 R9, PT, PT, R11, 0x44, RZ ;  /* 0x000000440b097810 */ /* 0x002fe20007ffe0ff */
[----:B---3--:R-:W-:Y:S02]  /*0ec0*/  FFMA R13, R13, R0, R24 ;  /* 0x000000000d0d7223 */ /* 0x008fe40000000018 */
[----:B------:R-:W3:Y:S02]  /*0ed0*/  LDG.E R0, desc[UR6][R6.64+-0x4] ;  /* 0xfffffc0606007981 */ /* 0x000ee4000c1e1900 */
[----:B--2---:R-:W-:-:S02]  /*0ee0*/  FFMA R15, R14, R15, R13 ;  /* 0x0000000f0e0f7223 */ /* 0x004fc4000000000d */
[----:B------:R-:W3:Y:S02]  /*0ef0*/  LDG.E R13, desc[UR6][R4.64+0x104] ;  /* 0x00010406040d7981 */ /* 0x000ee4000c1e1900 */
[----:B----4-:R-:W-:Y:S02]  /*0f00*/  FFMA R8, R22, R27, R15 ;  /* 0x0000001b16087223 */ /* 0x010fe4000000000f */
[----:B------:R-:W2:Y:S04]  /*0f10*/  LDG.E R14, desc[UR6][R4.64+0x108] ;  /* 0x00010806040e7981 */ /* 0x000ea8000c1e1900 */
[----:B------:R-:W2:Y:S01]  /*0f20*/  LDG.E R15, desc[UR6][R6.64] ;  /* 0x00000006060f7981 */ /* 0x000ea2000c1e1900 */
[----:B-----5:R-:W-:Y:S01]  /*0f30*/  FFMA R20, R23, R20, R8 ;  /* 0x0000001417147223 */ /* 0x020fe20000000008 */
[----:B------:R-:W-:-:S02]  /*0f40*/  IMAD.WIDE R8, R9, 0x4, R2 ;  /* 0x0000000409087825 */ /* 0x000fc400078e0202 */
        /* <DEDUP_REMOVED lines=11> */
[----:B0-----:R-:W-:-:S03]  /*1000*/  IADD3 R7, PT, PT, R11, 0x48, RZ ;  /* 0x000000480b077810 */ /* 0x001fc60007ffe0ff */
[----:B------:R0:W5:Y:S04]  /*1010*/  LDG.E R27, desc[UR6][R8.64+0x4] ;  /* 0x00000406081b7981 */ /* 0x000168000c1e1900 */
[----:B------:R-:W5:Y:S01]  /*1020*/  LDG.E R24, desc[UR6][R4.64+0x11c] ;  /* 0x00011c0604187981 */ /* 0x000f62000c1e1900 */
[----:B------:R-:W-:-:S04]  /*1030*/  IMAD.WIDE R6, R7, 0x4, R2 ;  /* 0x0000000407067825 */ /* 0x000fc800078e0202 */
[----:B------:R-:W-:Y:S02]  /*1040*/  FFMA R26, R16, R19, R29 ;  /* 0x00000013101a7223 */ /* 0x000fe4000000001d */
[----:B------:R-:W5:Y:S04]  /*1050*/  LDG.E R16, desc[UR6][R4.64+0x120] ;  /* 0x0001200604107981 */ /* 0x000f68000c1e1900 */
[----:B------:R-:W5:Y:S01]  /*1060*/  LDG.E R19, desc[UR6][R6.64+-0x8] ;  /* 0xfffff80606137981 */ /* 0x000f62000c1e1900 */
[----:B0-----:R-:W-:-:S03]  /*1070*/  IADD3 R9, PT, PT, R11, 0x4c, RZ ;  /* 0x0000004c0b097810 */ /* 0x001fc60007ffe0ff */
[----:B------:R-:W5:Y:S02]  /*1080*/  LDG.E R29, desc[UR6][R4.64+0x148] ;  /* 0x00014806041d7981 */ /* 0x000f64000c1e1900 */
[----:B------:R-:W-:-:S04]  /*1090*/  IMAD.WIDE R8, R9, 0x4, R2 ;  /* 0x0000000409087825 */ /* 0x000fc800078e0202 */
[----:B---3--:R-:W-:Y:S02]  /*10a0*/  FFMA R13, R13, R0, R26 ;  /* 0x000000000d0d7223 */ /* 0x008fe4000000001a */
[----:B------:R-:W3:Y:S02]  /*10b0*/  LDG.E R0, desc[UR6][R6.64+-0x4] ;  /* 0xfffffc0606007981 */ /* 0x000ee4000c1e1900 */
[----:B--2---:R-:W-:Y:S02]  /*10c0*/  FFMA R14, R14, R15, R13 ;  /* 0x0000000f0e0e7223 */ /* 0x004fe4000000000d */
[----:B------:R-:W3:Y:S02]  /*10d0*/  LDG.E R13, desc[UR6][R4.64+0x124] ;  /* 0x00012406040d7981 */ /* 0x000ee4000c1e1900 */
[----:B----4-:R-:W-:Y:S02]  /*10e0*/  FFMA R23, R23, R22, R14 ;  /* 0x0000001617177223 */ /* 0x010fe4000000000e */
[----:B------:R-:W2:Y:S02]  /*10f0*/  LDG.E R22, desc[UR6][R4.64+0x12c] ;  /* 0x00012c0604167981 */ /* 0x000ea4000c1e1900 */
[----:B-----5:R-:W-:-:S02]  /*1100*/  FFMA R14, R18, R21, R23 ;  /* 0x00000015120e7223 */ /* 0x020fc40000000017 */
[----:B------:R-:W4:Y:S01]  /*1110*/  LDG.E R21, desc[UR6][R4.64+0x128] ;  /* 0x0001280604157981 */ /* 0x000f22000c1e1900 */
[----:B------:R-:W-:-:S03]  /*1120*/  IADD3 R23, PT, PT, R11, 0x50, RZ ;  /* 0x000000500b177810 */ /* 0x000fc60007ffe0ff */
[----:B------:R-:W4:Y:S01]  /*1130*/  LDG.E R18, desc[UR6][R6.64] ;  /* 0x0000000606127981 */ /* 0x000f22000c1e1900 */
[----:B------:R-:W-:-:S03]  /*1140*/  FFMA R15, R17, R12, R14 ;  /* 0x0000000c110f7223 */ /* 0x000fc6000000000e */
[----:B------:R-:W2:Y:S01]  /*1150*/  LDG.E R11, desc[UR6][R6.64+0x4] ;  /* 0x00000406060b7981 */ /* 0x000ea2000c1e1900 */
[----:B------:R-:W-:-:S03]  /*1160*/  IMAD.WIDE R2, R23, 0x4, R2 ;  /* 0x0000000417027825 */ /* 0x000fc600078e0202 */
[----:B------:R-:W5:Y:S01]  /*1170*/  LDG.E R17, desc[UR6][R4.64+0x130] ;  /* 0x0001300604117981 */ /* 0x000f62000c1e1900 */
[----:B------:R-:W-:-:S03]  /*1180*/  FFMA R25, R20, R25, R15 ;  /* 0x0000001914197223 */ /* 0x000fc6000000000f */
[----:B------:R-:W5:Y:S01]  /*1190*/  LDG.E R12, desc[UR6][R8.64+-0x8] ;  /* 0xfffff806080c7981 */ /* 0x000f62000c1e1900 */
[----:B------:R-:W0:Y:S03]  /*11a0*/  LDC.64 R14, c[0x0][0x390] ;  /* 0x0000e400ff0e7b82 */ /* 0x000e260000000a00 */
[----:B------:R-:W5:Y:S04]  /*11b0*/  LDG.E R20, desc[UR6][R4.64+0x134] ;  /* 0x0001340604147981 */ /* 0x000f68000c1e1900 */
[----:B------:R-:W5:Y:S01]  /*11c0*/  LDG.E R23, desc[UR6][R8.64+-0x4] ;  /* 0xfffffc0608177981 */ /* 0x000f62000c1e1900 */
[----:B------:R-:W-:-:S03]  /*11d0*/  FFMA R25, R24, R27, R25 ;  /* 0x0000001b18197223 */ /* 0x000fc60000000019 */
[----:B------:R-:W5:Y:S04]  /*11e0*/  LDG.E R7, desc[UR6][R4.64+0x138] ;  /* 0x0001380604077981 */ /* 0x000f68000c1e1900 */
[----:B------:R-:W5:Y:S04]  /*11f0*/  LDG.E R6, desc[UR6][R8.64] ;  /* 0x0000000608067981 */ /* 0x000f68000c1e1900 */
[----:B------:R-:W5:Y:S04]  /*1200*/  LDG.E R24, desc[UR6][R8.64+0x4] ;  /* 0x0000040608187981 */ /* 0x000f68000c1e1900 */
[----:B------:R-:W5:Y:S01]  /*1210*/  LDG.E R27, desc[UR6][R4.64+0x13c] ;  /* 0x00013c06041b7981 */ /* 0x000f62000c1e1900 */
[----:B------:R-:W-:-:S03]  /*1220*/  FFMA R16, R16, R19, R25 ;  /* 0x0000001310107223 */ /* 0x000fc60000000019 */
[----:B------:R-:W5:Y:S04]  /*1230*/  LDG.E R26, desc[UR6][R2.64+-0x8] ;  /* 0xfffff806021a7981 */ /* 0x000f68000c1e1900 */
[----:B------:R-:W5:Y:S04]  /*1240*/  LDG.E R9, desc[UR6][R4.64+0x140] ;  /* 0x0001400604097981 */ /* 0x000f68000c1e1900 */
[----:B------:R-:W5:Y:S04]  /*1250*/  LDG.E R25, desc[UR6][R2.64+-0x4] ;  /* 0xfffffc0602197981 */ /* 0x000f68000c1e1900 */
[----:B------:R-:W5:Y:S01]  /*1260*/  LDG.E R8, desc[UR6][R4.64+0x144] ;  /* 0x0001440604087981 */ /* 0x000f62000c1e1900 */
[----:B0-----:R-:W-:-:S03]  /*1270*/  IMAD.WIDE R14, R10, 0x4, R14 ;  /* 0x000000040a0e7825 */ /* 0x001fc600078e020e */
[----:B------:R-:W5:Y:S04]  /*1280*/  LDG.E R19, desc[UR6][R2.64] ;  /* 0x0000000602137981 */ /* 0x000f68000c1e1900 */
[----:B------:R0:W5:Y:S04]  /*1290*/  LDG.E R28, desc[UR6][R2.64+0x4] ;  /* 0x00000406021c7981 */ /* 0x000168000c1e1900 */
[----:B------:R-:W5:Y:S04]  /*12a0*/  LDG.E R5, desc[UR6][R4.64+0x14c] ;  /* 0x00014c0604057981 */ /* 0x000f68000c1e1900 */
[----:B------:R-:W5:Y:S01]  /*12b0*/  LDG.E R14, desc[UR6][R14.64] ;  /* 0x000000060e0e7981 */ /* 0x000f62000c1e1900 */
[----:B0-----:R-:W0:Y:S02]  /*12c0*/  LDC.64 R2, c[0x0][0x398] ;  /* 0x0000e600ff027b82 */ /* 0x001e240000000a00 */
[----:B0-----:R-:W-:-:S04]  /*12d0*/  IMAD.WIDE R2, R10, 0x4, R2 ;  /* 0x000000040a027825 */ /* 0x001fc800078e0202 */
[----:B---3--:R-:W-:-:S04]  /*12e0*/  FFMA R0, R13, R0, R16 ;  /* 0x000000000d007223 */ /* 0x008fc80000000010 */
[----:B----4-:R-:W-:-:S04]  /*12f0*/  FFMA R21, R21, R18, R0 ;  /* 0x0000001215157223 */ /* 0x010fc80000000000 */
[----:B--2---:R-:W-:-:S04]  /*1300*/  FFMA R22, R22, R11, R21 ;  /* 0x0000000b16167223 */ /* 0x004fc80000000015 */
[----:B-----5:R-:W-:-:S04]  /*1310*/  FFMA R17, R17, R12, R22 ;  /* 0x0000000c11117223 */ /* 0x020fc80000000016 */
[----:B------:R-:W-:-:S04]  /*1320*/  FFMA R20, R20, R23, R17 ;  /* 0x0000001714147223 */ /* 0x000fc80000000011 */
[----:B------:R-:W-:-:S04]  /*1330*/  FFMA R6, R7, R6, R20 ;  /* 0x0000000607067223 */ /* 0x000fc80000000014 */
[----:B------:R-:W-:-:S04]  /*1340*/  FFMA R6, R27, R24, R6 ;  /* 0x000000181b067223 */ /* 0x000fc80000000006 */
[----:B------:R-:W-:-:S04]  /*1350*/  FFMA R9, R9, R26, R6 ;  /* 0x0000001a09097223 */ /* 0x000fc80000000006 */
[----:B------:R-:W-:-:S04]  /*1360*/  FFMA R8, R8, R25, R9 ;  /* 0x0000001908087223 */ /* 0x000fc80000000009 */
[----:B------:R-:W-:-:S04]  /*1370*/  FFMA R8, R29, R19, R8 ;  /* 0x000000131d087223 */ /* 0x000fc80000000008 */
[----:B------:R-:W-:-:S04]  /*1380*/  FFMA R5, R5, R28, R8 ;  /* 0x0000001c05057223 */ /* 0x000fc80000000008 */
[----:B------:R-:W-:-:S05]  /*1390*/  FADD R5, R5, R14 ;  /* 0x0000000e05057221 */ /* 0x000fca0000000000 */
[----:B------:R-:W-:Y:S01]  /*13a0*/  STG.E desc[UR6][R2.64], R5 ;  /* 0x0000000502007986 */ /* 0x000fe2000c101906 */
[----:B------:R-:W-:Y:S05]  /*13b0*/  EXIT ;  /* 0x000000000000794d */ /* 0x000fea0003800000 */
.L_x_51:
        /* <DEDUP_REMOVED lines=12> */
.L_x_91:


//--------------------- .text._Z14softmax_kernelPKfPfi --------------------------
	.section	.text._Z14softmax_kernelPKfPfi,"ax",@progbits
	.align	128
        .global         _Z14softmax_kernelPKfPfi
        .type           _Z14softmax_kernelPKfPfi,@function
        .size           _Z14softmax_kernelPKfPfi,(.L_x_83 - _Z14softmax_kernelPKfPfi)
        .other          _Z14softmax_kernelPKfPfi,@"STO_CUDA_ENTRY STV_DEFAULT"
_Z14softmax_kernelPKfPfi:
.text._Z14softmax_kernelPKfPfi:
[----:B------:R-:W-:Y:S01]  /*0000*/  LDC R1, c[0x0][0x37c] ;  /* 0x0000df00ff017b82 */ /* 0x000fe20000000800 */
[----:B------:R-:W0:Y:S01]  /*0010*/  S2R R0, SR_TID.X ;  /* 0x0000000000007919 */ /* 0x000e220000002100 */
[----:B------:R-:W1:Y:S01]  /*0020*/  LDCU.64 UR10, c[0x0][0x358] ;  /* 0x00006b00ff0a77ac */ /* 0x000e620008000a00 */
[----:B------:R-:W-:Y:S01]  /*0030*/  BSSY.RECONVERGENT B0, `(.L_x_52) ;  /* 0x0000108000007945 */ /* 0x000fe20003800200 */
[----:B0-----:R-:W-:-:S13]  /*0040*/  ISETP.NE.AND P0, PT, R0, RZ, PT ;  /* 0x000000ff0000720c */ /* 0x001fda0003f05270 */
[----:B-1----:R-:W-:Y:S05]  /*0050*/  @P0 BRA `(.L_x_53) ;  /* 0x0000001000140947 */ /* 0x002fea0003800000 */
[----:B------:R-:W0:Y:S02]  /*0060*/  LDC.64 R2, c[0x0][0x380] ;  /* 0x0000e000ff027b82 */ /* 0x000e240000000a00 */
[----:B0-----:R-:W2:Y:S06]  /*0070*/  LDG.E R4, desc[UR10][R2.64] ;  /* 0x0000000a02047981 */ /* 0x001eac000c1e1900 */
[----:B------:R-:W0:Y:S01]  /*0080*/  S2UR UR5, SR_CgaCtaId ;  /* 0x00000000000579c3 */ /* 0x000e220000008800 */
[----:B------:R-:W-:Y:S02]  /*0090*/  UMOV UR4, 0x400 ;  /* 0x0000040000047882 */ /* 0x000fe40000000000 */
[----:B0-----:R-:W-:Y:S01]  /*00a0*/  ULEA UR4, UR5, UR4, 0x18 ;  /* 0x0000000405047291 */ /* 0x001fe2000f8ec0ff */
[----:B------:R-:W0:Y:S02]  /*00b0*/  LDCU UR5, c[0x0][0x390] ;  /* 0x00007200ff0577ac */ /* 0x000e240008000800 */
[----:B0-----:R-:W-:-:S06]  /*00c0*/  UISETP.GE.AND UP0, UPT, UR5, 0x2, UPT ;  /* 0x000000020500788c */ /* 0x001fcc000bf06270 */
[----:B--2---:R0:W-:Y:S03]  /*00d0*/  STS [UR4], R4 ;  /* 0x00000004ff007988 */ /* 0x0041e60008000804 */
[----:B------:R-:W-:Y:S05]  /*00e0*/  BRA.U !UP0, `(.L_x_53) ;  /* 0x0000000d08f07547 */ /* 0x000fea000b800000 */
[----:B------:R-:W-:Y:S01]  /*00f0*/  UIADD3 UR4, UPT, UPT, UR5, -0x1, URZ ;  /* 0xffffffff05047890 */ /* 0x000fe2000fffe0ff */
[----:B------:R-:W-:Y:S01]  /*0100*/  IMAD.MOV.U32 R6, RZ, RZ, 0x1 ;  /* 0x00000001ff067424 */ /* 0x000fe200078e00ff */
[----:B------:R-:W-:Y:S02]  /*0110*/  UIADD3 UR5, UPT, UPT, UR5, -0x2, URZ ;  /* 0xfffffffe05057890 */ /* 0x000fe4000fffe0ff */
[----:B------:R-:W-:Y:S02]  /*0120*/  ULOP3.LUT UR8, UR4, 0xf, URZ, 0xc0, !UPT ;  /* 0x0000000f04087892 */ /* 0x000fe4000f8ec0ff */
[----:B------:R-:W-:-:S09]  /*0130*/  UISETP.GE.U32.AND UP0, UPT, UR5, 0xf, UPT ;  /* 0x0000000f0500788c */ /* 0x000fd2000bf06070 */
[----:B------:R-:W-:Y:S05]  /*0140*/  BRA.U !UP0, `(.L_x_54) ;  /* 0x0000000508fc7547 */ /* 0x000fea000b800000 */
[----:B------:R-:W1:Y:S01]  /*0150*/  LDCU.64 UR6, c[0x0][0x380] ;  /* 0x00007000ff0677ac */ /* 0x000e620008000a00 */
[----:B------:R-:W-:Y:S01]  /*0160*/  IMAD.MOV.U32 R6, RZ, RZ, RZ ;  /* 0x000000ffff067224 */ /* 0x000fe200078e00ff */
[----:B------:R-:W-:-:S04]  /*0170*/  ULOP3.LUT UR5, UR4, 0xfffffff0, URZ, 0xc0, !UPT ;  /* 0xfffffff004057892 */ /* 0x000fc8000f8ec0ff */
[----:B------:R-:W-:Y:S02]  /*0180*/  UIADD3 UR5, UPT, UPT, -UR5, URZ, URZ ;  /* 0x000000ff05057290 */ /* 0x000fe4000fffe1ff */
[----:B-1----:R-:W-:-:S04]  /*0190*/  UIADD3 UR6, UP0, UPT, UR6, 0x20, URZ ;  /* 0x0000002006067890 */ /* 0x002fc8000ff1e0ff */
[----:B------:R-:W-:Y:S02]  /*01a0*/  UIADD3.X UR7, UPT, UPT, URZ, UR7, URZ, UP0, !UPT ;  /* 0x00000007ff077290 */ /* 0x000fe400087fe4ff */
[----:B------:R-:W-:-:S04]  /*01b0*/  IMAD.U32 R2, RZ, RZ, UR6 ;  /* 0x00000006ff027e24 */ /* 0x000fc8000f8e00ff */
[----:B------:R-:W-:-:S07]  /*01c0*/  IMAD.U32 R3, RZ, RZ, UR7 ;  /* 0x00000007ff037e24 */ /* 0x000fce000f8e00ff */
.L_x_55:
[----:B--2---:R-:W2:Y:S04]  /*01d0*/  LDG.E R10, desc[UR10][R2.64+-0x1c] ;  /* 0xffffe40a020a7981 */ /* 0x004ea8000c1e1900 */
        /* <DEDUP_REMOVED lines=15> */
[----:B------:R-:W-:Y:S01]  /*02d0*/  UIADD3 UR5, UPT, UPT, UR5, 0x10, URZ ;  /* 0x0000001005057890 */ /* 0x000fe2000fffe0ff */
[----:B------:R-:W-:-:S03]  /*02e0*/  VIADD R6, R6, 0x10 ;  /* 0x0000001006067836 */ /* 0x000fc60000000000 */
[----:B------:R-:W-:Y:S01]  /*02f0*/  UISETP.NE.AND UP0, UPT, UR5, URZ, UPT ;  /* 0x000000ff0500728c */ /* 0x000fe2000bf05270 */
[----:B--2---:R-:W-:-:S13]  /*0300*/  FSETP.GT.AND P2, PT, R10, R4, PT ;  /* 0x000000040a00720b */ /* 0x004fda0003f44000 */
[----:B0-----:R-:W-:Y:S01]  /*0310*/  @P2 IMAD.MOV.U32 R4, RZ, RZ, R10 ;  /* 0x000000ffff042224 */ /* 0x001fe200078e000a */
[----:B------:R-:W0:Y:S01]  /*0320*/  @P2 S2R R16, SR_CgaCtaId ;  /* 0x0000000000102919 */ /* 0x000e220000008800 */
[----:B------:R-:W-:-:S03]  /*0330*/  @P2 MOV R14, 0x400 ;  /* 0x00000400000e2802 */ /* 0x000fc60000000f00 */
[----:B---3--:R-:W-:-:S13]  /*0340*/  FSETP.GT.AND P3, PT, R12, R4, PT ;  /* 0x000000040c00720b */ /* 0x008fda0003f64000 */
[----:B------:R-:W-:Y:S01]  /*0350*/  @P3 IMAD.MOV.U32 R4, RZ, RZ, R12 ;  /* 0x000000ffff043224 */ /* 0x000fe200078e000c */
[----:B------:R-:W1:Y:S04]  /*0360*/  @P3 S2R R18, SR_CgaCtaId ;  /* 0x0000000000123919 */ /* 0x000e680000008800 */
[----:B----4-:R-:W-:Y:S02]  /*0370*/  FSETP.GT.AND P4, PT, R8, R4, PT ;  /* 0x000000040800720b */ /* 0x010fe40003f84000 */
[----:B0-----:R-:W-:Y:S02]  /*0380*/  @P2 LEA R14, R16, R14, 0x18 ;  /* 0x0000000e100e2211 */ /* 0x001fe400078ec0ff */
[----:B------:R-:W-:-:S09]  /*0390*/  @P3 MOV R16, 0x400 ;  /* 0x0000040000103802 */ /* 0x000fd20000000f00 */
[----:B------:R-:W-:Y:S01]  /*03a0*/  @P4 IMAD.MOV.U32 R4, RZ, RZ, R8 ;  /* 0x000000ffff044224 */ /* 0x000fe200078e0008 */
[----:B------:R-:W0:Y:S04]  /*03b0*/  @P4 S2R R20, SR_CgaCtaId ;  /* 0x0000000000144919 */ /* 0x000e280000008800 */
[----:B-----5:R-:W-:Y:S01]  /*03c0*/  FSETP.GT.AND P5, PT, R29, R4, PT ;  /* 0x000000041d00720b */ /* 0x020fe20003fa4000 */
[----:B------:R2:W-:Y:S01]  /*03d0*/  @P2 STS [R14], R10 ;  /* 0x0000000a0e002388 */ /* 0x0005e20000000800 */
[----:B-1----:R-:W-:Y:S02]  /*03e0*/  @P3 LEA R16, R18, R16, 0x18 ;  /* 0x0000001012103211 */ /* 0x002fe400078ec0ff */
[----:B------:R-:W-:-:S09]  /*03f0*/  @P4 MOV R18, 0x400 ;  /* 0x0000040000124802 */ /* 0x000fd20000000f00 */
[----:B------:R-:W-:Y:S01]  /*0400*/  @P5 IMAD.MOV.U32 R4, RZ, RZ, R29 ;  /* 0x000000ffff045224 */ /* 0x000fe200078e001d */
[----:B------:R-:W1:Y:S01]  /*0410*/  @P5 S2R R22, SR_CgaCtaId ;  /* 0x0000000000165919 */ /* 0x000e620000008800 */
[----:B--2---:R-:W-:-:S03]  /*0420*/  @P5 MOV R10, 0x400 ;  /* 0x00000400000a5802 */ /* 0x004fc60000000f00 */
[----:B------:R-:W-:Y:S01]  /*0430*/  FSETP.GT.AND P6, PT, R27, R4, PT ;  /* 0x000000041b00720b */ /* 0x000fe20003fc4000 */
[----:B------:R2:W-:Y:S01]  /*0440*/  @P3 STS [R16], R12 ;  /* 0x0000000c10003388 */ /* 0x0005e20000000800 */
[----:B0-----:R-:W-:-:S11]  /*0450*/  @P4 LEA R18, R20, R18, 0x18 ;  /* 0x0000001214124211 */ /* 0x001fd600078ec0ff */
[----:B------:R-:W-:Y:S01]  /*0460*/  @P6 IMAD.MOV.U32 R4, RZ, RZ, R27 ;  /* 0x000000ffff046224 */ /* 0x000fe200078e001b */
[----:B------:R-:W0:Y:S01]  /*0470*/  @P6 S2R R20, SR_CgaCtaId ;  /* 0x0000000000146919 */ /* 0x000e220000008800 */
[----:B--2---:R-:W-:-:S03]  /*0480*/  @P6 MOV R12, 0x400 ;  /* 0x00000400000c6802 */ /* 0x004fc60000000f00 */
[----:B------:R-:W-:Y:S01]  /*0490*/  FSETP.GT.AND P0, PT, R25, R4, PT ;  /* 0x000000041900720b */ /* 0x000fe20003f04000 */
[----:B------:R2:W-:Y:S01]  /*04a0*/  @P4 STS [R18], R8 ;  /* 0x0000000812004388 */ /* 0x0005e20000000800 */
[----:B-1----:R-:W-:-:S11]  /*04b0*/  @P5 LEA R10, R22, R10, 0x18 ;  /* 0x0000000a160a5211 */ /* 0x002fd600078ec0ff */
        /* <DEDUP_REMOVED lines=25> */
[----:B--2---:R-:W1:Y:S01]  /*0650*/  @P4 S2R R21, SR_CgaCtaId ;  /* 0x0000000000154919 */ /* 0x004e620000008800 */
[----:B------:R-:W-:-:S03]  /*0660*/  @P4 MOV R16, 0x400 ;  /* 0x0000040000104802 */ /* 0x000fc60000000f00 */
[----:B------:R-:W-:Y:S01]  /*0670*/  FSETP.GT.AND P5, PT, R11, R4, PT ;  /* 0x000000040b00720b */ /* 0x000fe20003fa4000 */
[----:B------:R-:W-:Y:S01]  /*0680*/  @P2 STS [R12], R23 ;  /* 0x000000170c002388 */ /* 0x000fe20000000800 */
[----:B0-----:R-:W-:-:S11]  /*0690*/  @P3 LEA R14, R29, R8, 0x18 ;  /* 0x000000081d0e3211 */ /* 0x001fd600078ec0ff */
[----:B------:R-:W-:Y:S01]  /*06a0*/  @P5 IMAD.MOV.U32 R4, RZ, RZ, R11 ;  /* 0x000000ffff045224 */ /* 0x000fe200078e000b */
[----:B------:R-:W0:Y:S01]  /*06b0*/  @P5 S2R R25, SR_CgaCtaId ;  /* 0x0000000000195919 */ /* 0x000e220000008800 */
[----:B------:R-:W-:-:S03]  /*06c0*/  @P5 MOV R18, 0x400 ;  /* 0x0000040000125802 */ /* 0x000fc60000000f00 */
        /* <DEDUP_REMOVED lines=17> */
[----:B------:R-:W-:-:S03]  /*07e0*/  @P1 MOV R21, 0x400 ;  /* 0x0000040000151802 */ /* 0x000fc60000000f00 */
        /* <DEDUP_REMOVED lines=8> */
[----:B------:R-:W-:-:S05]  /*0870*/  IADD3 R2, P0, PT, R2, 0x40, RZ ;  /* 0x0000004002027810 */ /* 0x000fca0007f1e0ff */
[----:B------:R-:W-:Y:S01]  /*0880*/  IMAD.X R3, RZ, RZ, R3, P0 ;  /* 0x000000ffff037224 */ /* 0x000fe200000e0603 */
[----:B-1----:R-:W-:-:S05]  /*0890*/  @P1 LEA R12, R12, R21, 0x18 ;  /* 0x000000150c0c1211 */ /* 0x002fca00078ec0ff */
[----:B------:R-:W1:Y:S01]  /*08a0*/  @P3 S2R R8, SR_CgaCtaId ;  /* 0x0000000000083919 */ /* 0x000e620000008800 */
[----:B------:R-:W-:Y:S01]  /*08b0*/  @P3 MOV R25, 0x400 ;  /* 0x0000040000193802 */ /* 0x000fe20000000f00 */
[----:B------:R-:W-:Y:S01]  /*08c0*/  @P3 IMAD.MOV.U32 R4, RZ, RZ, R5 ;  /* 0x000000ffff043224 */ /* 0x000fe200078e0005 */
[----:B------:R2:W-:Y:S01]  /*08d0*/  @P1 STS [R12], R13 ;  /* 0x0000000d0c001388 */ /* 0x0005e20000000800 */
[----:B0-----:R-:W-:-:S05]  /*08e0*/  @P2 LEA R10, R10, R23, 0x18 ;  /* 0x000000170a0a2211 */ /* 0x001fca00078ec0ff */
[----:B------:R2:W-:Y:S01]  /*08f0*/  @P2 STS [R10], R9 ;  /* 0x000000090a002388 */ /* 0x0005e20000000800 */
[----:B-1----:R-:W-:-:S05]  /*0900*/  @P3 LEA R8, R8, R25, 0x18 ;  /* 0x0000001908083211 */ /* 0x002fca00078ec0ff */
[----:B------:R2:W-:Y:S01]  /*0910*/  @P3 STS [R8], R5 ;  /* 0x0000000508003388 */ /* 0x0005e20000000800 */
[----:B------:R-:W-:Y:S05]  /*0920*/  BRA.U UP0, `(.L_x_55) ;  /* 0xfffffff900287547 */ /* 0x000fea000b83ffff */
[----:B------:R-:W-:-:S07]  /*0930*/  VIADD R6, R6, 0x1 ;  /* 0x0000000106067836 */ /* 0x000fce0000000000 */
.L_x_54:
[----:B------:R-:W-:-:S09]  /*0940*/  UISETP.NE.AND UP0, UPT, UR8, URZ, UPT ;  /* 0x000000ff0800728c */ /* 0x000fd2000bf05270 */
[----:B------:R-:W-:Y:S05]  /*0950*/  BRA.U !UP0, `(.L_x_53) ;  /* 0x0000000508d47547 */ /* 0x000fea000b800000 */
[----:B------:R-:W-:Y:S02]  /*0960*/  UISETP.GE.U32.AND UP0, UPT, UR8, 0x8, UPT ;  /* 0x000000080800788c */ /* 0x000fe4000bf06070 */
[----:B------:R-:W-:-:S04]  /*0970*/  ULOP3.LUT UR5, UR4, 0x7, URZ, 0xc0, !UPT ;  /* 0x0000000704057892 */ /* 0x000fc8000f8ec0ff */
[----:B------:R-:W-:-:S03]  /*0980*/  UISETP.NE.AND UP1, UPT, UR5, URZ, UPT ;  /* 0x000000ff0500728c */ /* 0x000fc6000bf25270 */
[----:B------:R-:W-:Y:S08]  /*0990*/  BRA.U !UP0, `(.L_x_56) ;  /* 0x0000000108ec7547 */ /* 0x000ff0000b800000 */
[----:B------:R-:W2:Y:S02]  /*09a0*/  LDC.64 R2, c[0x0][0x380] ;  /* 0x0000e000ff027b82 */ /* 0x000ea40000000a00 */
[----:B--2---:R-:W-:-:S05]  /*09b0*/  IMAD.WIDE.U32 R12, R6, 0x4, R2 ;  /* 0x00000004060c7825 */ /* 0x004fca00078e0002 */
[----:B------:R-:W2:Y:S04]  /*09c0*/  LDG.E R15, desc[UR10][R12.64] ;  /* 0x0000000a0c0f7981 */ /* 0x000ea8000c1e1900 */
[----:B------:R-:W3:Y:S04]  /*09d0*/  LDG.E R17, desc[UR10][R12.64+0x4] ;  /* 0x0000040a0c117981 */ /* 0x000ee8000c1e1900 */
[----:B------:R-:W4:Y:S04]  /*09e0*/  LDG.E R19, desc[UR10][R12.64+0x8] ;  /* 0x0000080a0c137981 */ /* 0x000f28000c1e1900 */
[----:B------:R-:W5:Y:S04]  /*09f0*/  LDG.E R9, desc[UR10][R12.64+0xc] ;  /* 0x00000c0a0c097981 */ /* 0x000f68000c1e1900 */
[----:B------:R-:W5:Y:S04]  /*0a00*/  LDG.E R7, desc[UR10][R12.64+0x10] ;  /* 0x0000100a0c077981 */ /* 0x000f68000c1e1900 */
[----:B------:R-:W5:Y:S04]  /*0a10*/  LDG.E R5, desc[UR10][R12.64+0x14] ;  /* 0x0000140a0c057981 */ /* 0x000f68000c1e1900 */
[----:B------:R-:W5:Y:S04]  /*0a20*/  LDG.E R3, desc[UR10][R12.64+0x18] ;  /* 0x0000180a0c037981 */ /* 0x000f68000c1e1900 */
[----:B------:R1:W5:Y:S01]  /*0a30*/  LDG.E R11, desc[UR10][R12.64+0x1c] ;  /* 0x00001c0a0c0b7981 */ /* 0x000362000c1e1900 */
[----:B------:R-:W-:Y:S01]  /*0a40*/  VIADD R6, R6, 0x8 ;  /* 0x0000000806067836 */ /* 0x000fe20000000000 */
[----:B--2---:R-:W-:-:S13]  /*0a50*/  FSETP.GT.AND P6, PT, R15, R4, PT ;  /* 0x000000040f00720b */ /* 0x004fda0003fc4000 */
[----:B0-----:R-:W-:Y:S01]  /*0a60*/  @P6 IMAD.MOV.U32 R4, RZ, RZ, R15 ;  /* 0x000000ffff046224 */ /* 0x001fe200078e000f */
[----:B------:R-:W0:Y:S01]  /*0a70*/  @P6 S2R R21, SR_CgaCtaId ;  /* 0x0000000000156919 */ /* 0x000e220000008800 */
[----:B------:R-:W-:-:S03]  /*0a80*/  @P6 MOV R2, 0x400 ;  /* 0x0000040000026802 */ /* 0x000fc60000000f00 */
[----:B---3--:R-:W-:-:S13]  /*0a90*/  FSETP.GT.AND P5, PT, R17, R4, PT ;  /* 0x000000041100720b */ /* 0x008fda0003fa4000 */
[----:B------:R-:W-:Y:S01]  /*0aa0*/  @P5 IMAD.MOV.U32 R4, RZ, RZ, R17 ;  /* 0x000000ffff045224 */ /* 0x000fe200078e0011 */
[----:B-1----:R-:W1:Y:S01]  /*0ab0*/  @P5 S2R R13, SR_CgaCtaId ;  /* 0x00000000000d5919 */ /* 0x002e620000008800 */
[----:B------:R-:W-:-:S03]  /*0ac0*/  @P5 MOV R10, 0x400 ;  /* 0x00000400000a5802 */ /* 0x000fc60000000f00 */
[----:B----4-:R-:W-:Y:S02]  /*0ad0*/  FSETP.GT.AND P4, PT, R19, R4, PT ;  /* 0x000000041300720b */ /* 0x010fe40003f84000 */
[----:B0-----:R-:W-:-:S11]  /*0ae0*/  @P6 LEA R8, R21, R2, 0x18 ;  /* 0x0000000215086211 */ /* 0x001fd600078ec0ff */
[----:B------:R-:W-:Y:S01]  /*0af0*/  @P4 IMAD.MOV.U32 R4, RZ, RZ, R19 ;  /* 0x000000ffff044224 */ /* 0x000fe200078e0013 */
[----:B------:R-:W0:Y:S01]  /*0b00*/  @P4 S2R R21, SR_CgaCtaId ;  /* 0x0000000000154919 */ /* 0x000e220000008800 */
[----:B------:R-:W-:-:S03]  /*0b10*/  @P4 MOV R12, 0x400 ;  /* 0x00000400000c4802 */ /* 0x000fc60000000f00 */
[----:B-----5:R-:W-:Y:S01]  /*0b20*/  FSETP.GT.AND P3, PT, R9, R4, PT ;  /* 0x000000040900720b */ /* 0x020fe20003f64000 */
        /* <DEDUP_REMOVED lines=26> */
[----:B------:R-:W1:Y:S01]  /*0cd0*/  @P6 S2R R2, SR_CgaCtaId ;  /* 0x0000000000026919 */ /* 0x000e620000008800 */
[----:B------:R-:W-:Y:S01]  /*0ce0*/  @P6 MOV R21, 0x400 ;  /* 0x0000040000156802 */ /* 0x000fe20000000f00 */
[----:B------:R-:W-:Y:S01]  /*0cf0*/  @P6 IMAD.MOV.U32 R4, RZ, RZ, R11 ;  /* 0x000000ffff046224 */ /* 0x000fe200078e000b */
[----:B------:R3:W-:Y:S01]  /*0d00*/  @P1 STS [R16], R5 ;  /* 0x0000000510001388 */ /* 0x0007e20000000800 */
[----:B0-----:R-:W-:-:S05]  /*0d10*/  @P0 LEA R18, R25, R18, 0x18 ;  /* 0x0000001219120211 */ /* 0x001fca00078ec0ff */
[----:B------:R3:W-:Y:S01]  /*0d20*/  @P0 STS [R18], R3 ;  /* 0x0000000312000388 */ /* 0x0007e20000000800 */
[----:B-1----:R-:W-:-:S05]  /*0d30*/  @P6 LEA R2, R2, R21, 0x18 ;  /* 0x0000001502026211 */ /* 0x002fca00078ec0ff */
[----:B------:R3:W-:Y:S02]  /*0d40*/  @P6 STS [R2], R11 ;  /* 0x0000000b02006388 */ /* 0x0007e40000000800 */
.L_x_56:
[----:B------:R-:W-:Y:S05]  /*0d50*/  BRA.U !UP1, `(.L_x_53) ;  /* 0x0000000109d47547 */ /* 0x000fea000b800000 */
[----:B------:R-:W-:Y:S02]  /*0d60*/  UISETP.GE.U32.AND UP0, UPT, UR5, 0x4, UPT ;  /* 0x000000040500788c */ /* 0x000fe4000bf06070 */
[----:B------:R-:W-:-:S04]  /*0d70*/  ULOP3.LUT UR4, UR4, 0x3, URZ, 0xc0, !UPT ;  /* 0x0000000304047892 */ /* 0x000fc8000f8ec0ff */
[----:B------:R-:W-:-:S03]  /*0d80*/  UISETP.NE.AND UP1, UPT, UR4, URZ, UPT ;  /* 0x000000ff0400728c */ /* 0x000fc6000bf25270 */
[----:B------:R-:W-:Y:S08]  /*0d90*/  BRA.U !UP0, `(.L_x_57) ;  /* 0x00000001087c7547 */ /* 0x000ff0000b800000 */
[----:B---3--:R-:W1:Y:S02]  /*0da0*/  LDC.64 R2, c[0x0][0x380] ;  /* 0x0000e000ff027b82 */ /* 0x008e640000000a00 */
[----:B-1----:R-:W-:-:S05]  /*0db0*/  IMAD.WIDE.U32 R2, R6, 0x4, R2 ;  /* 0x0000000406027825 */ /* 0x002fca00078e0002 */
[----:B--2---:R-:W2:Y:S04]  /*0dc0*/  LDG.E R5, desc[UR10][R2.64] ;  /* 0x0000000a02057981 */ /* 0x004ea8000c1e1900 */
[----:B------:R-:W3:Y:S04]  /*0dd0*/  LDG.E R7, desc[UR10][R2.64+0x4] ;  /* 0x0000040a02077981 */ /* 0x000ee8000c1e1900 */
[----:B------:R-:W4:Y:S04]  /*0de0*/  LDG.E R9, desc[UR10][R2.64+0x8] ;  /* 0x0000080a02097981 */ /* 0x000f28000c1e1900 */
[----:B------:R1:W5:Y:S01]  /*0df0*/  LDG.E R11, desc[UR10][R2.64+0xc] ;  /* 0x00000c0a020b7981 */ /* 0x000362000c1e1900 */
[----:B------:R-:W-:Y:S01]  /*0e00*/  VIADD R6, R6, 0x4 ;  /* 0x0000000406067836 */ /* 0x000fe20000000000 */
[----:B--2---:R-:W-:-:S13]  /*0e10*/  FSETP.GT.AND P0, PT, R5, R4, PT ;  /* 0x000000040500720b */ /* 0x004fda0003f04000 */
[----:B0-----:R-:W-:Y:S01]  /*0e20*/  @P0 IMAD.MOV.U32 R4, RZ, RZ, R5 ;  /* 0x000000ffff040224 */ /* 0x001fe200078e0005 */
[----:B------:R-:W0:Y:S01]  /*0e30*/  @P0 S2R R13, SR_CgaCtaId ;  /* 0x00000000000d0919 */ /* 0x000e220000008800 */
[----:B-1----:R-:W-:-:S03]  /*0e40*/  @P0 MOV R2, 0x400 ;  /* 0x0000040000020802 */ /* 0x002fc60000000f00 */
[----:B---3--:R-:W-:-:S13]  /*0e50*/  FSETP.GT.AND P1, PT, R7, R4, PT ;  /* 0x000000040700720b */ /* 0x008fda0003f24000 */
[----:B------:R-:W-:Y:S01]  /*0e60*/  @P1 IMAD.MOV.U32 R4, RZ, RZ, R7 ;  /* 0x000000ffff041224 */ /* 0x000fe200078e0007 */
[----:B------:R-:W1:Y:S01]  /*0e70*/  @P1 S2R R8, SR_CgaCtaId ;  /* 0x0000000000081919 */ /* 0x000e620000008800 */
        /* <DEDUP_REMOVED lines=17> */
.L_x_57:
[----:B------:R-:W-:Y:S05]  /*0f90*/  BRA.U !UP1, `(.L_x_53) ;  /* 0x0000000109447547 */ /* 0x000fea000b800000 */
[----:B---34-:R-:W2:Y:S01]  /*0fa0*/  LDC.64 R2, c[0x0][0x380] ;  /* 0x0000e000ff027b82 */ /* 0x018ea20000000a00 */
[----:B------:R-:W-:Y:S01]  /*0fb0*/  UIADD3 UR4, UPT, UPT, -UR4, URZ, URZ ;  /* 0x000000ff04047290 */ /* 0x000fe2000fffe1ff */
[----:B--2---:R-:W-:-:S11]  /*0fc0*/  IMAD.WIDE.U32 R6, R6, 0x4, R2 ;  /* 0x0000000406067825 */ /* 0x004fd600078e0002 */
.L_x_58:
[----:B-1----:R-:W-:Y:S02]  /*0fd0*/  IMAD.MOV.U32 R3, RZ, RZ, R7 ;  /* 0x000000ffff037224 */ /* 0x002fe400078e0007 */
[----:B------:R-:W-:-:S05]  /*0fe0*/  IMAD.MOV.U32 R2, RZ, RZ, R6 ;  /* 0x000000ffff027224 */ /* 0x000fca00078e0006 */
[----:B------:R-:W2:Y:S01]  /*0ff0*/  LDG.E R3, desc[UR10][R2.64] ;  /* 0x0000000a02037981 */ /* 0x000ea2000c1e1900 */
[----:B------:R-:W-:Y:S01]  /*1000*/  UIADD3 UR4, UPT, UPT, UR4, 0x1, URZ ;  /* 0x0000000104047890 */ /* 0x000fe2000fffe0ff */
[----:B------:R-:W-:-:S03]  /*1010*/  IADD3 R6, P1, PT, R6, 0x4, RZ ;  /* 0x0000000406067810 */ /* 0x000fc60007f3e0ff */
[----:B------:R-:W-:Y:S02]  /*1020*/  UISETP.NE.AND UP0, UPT, UR4, URZ, UPT ;  /* 0x000000ff0400728c */ /* 0x000fe4000bf05270 */
[----:B------:R-:W-:Y:S01]  /*1030*/  IMAD.X R7, RZ, RZ, R7, P1 ;  /* 0x000000ffff077224 */ /* 0x000fe200008e0607 */
[----:B--2---:R-:W-:-:S13]  /*1040*/  FSETP.GT.AND P0, PT, R3, R4, PT ;  /* 0x000000040300720b */ /* 0x004fda0003f04000 */
[----:B------:R-:W1:Y:S01]  /*1050*/  @P0 S2R R8, SR_CgaCtaId ;  /* 0x0000000000080919 */ /* 0x000e620000008800 */
[----:B------:R-:W-:Y:S01]  /*1060*/  @P0 MOV R5, 0x400 ;  /* 0x0000040000050802 */ /* 0x000fe20000000f00 */
[----:B0-----:R-:W-:-:S03]  /*1070*/  @P0 IMAD.MOV.U32 R4, RZ, RZ, R3 ;  /* 0x000000ffff040224 */ /* 0x001fc600078e0003 */
[----:B-1----:R-:W-:-:S05]  /*1080*/  @P0 LEA R8, R8, R5, 0x18 ;  /* 0x0000000508080211 */ /* 0x002fca00078ec0ff */
[----:B------:R1:W-:Y:S01]  /*1090*/  @P0 STS [R8], R3 ;  /* 0x0000000308000388 */ /* 0x0003e20000000800 */
[----:B------:R-:W-:Y:S05]  /*10a0*/  BRA.U UP0, `(.L_x_58) ;  /* 0xfffffffd00c87547 */ /* 0x000fea000b83ffff */
.L_x_53:
[----:B------:R-:W-:Y:S05]  /*10b0*/  BSYNC.RECONVERGENT B0 ;  /* 0x0000000000007941 */ /* 0x000fea0003800200 */
.L_x_52:
[----:B------:R-:W5:Y:S01]  /*10c0*/  LDCU UR12, c[0x0][0x390] ;  /* 0x00007200ff0c77ac */ /* 0x000f620008000800 */
[----:B------:R-:W-:Y:S01]  /*10d0*/  BSSY.RECONVERGENT B0, `(.L_x_59) ;  /* 0x0000019000007945 */ /* 0x000fe20003800200 */
[----:B------:R-:W-:Y:S01]  /*10e0*/  BAR.SYNC.DEFER_BLOCKING 0x0 ;  /* 0x0000000000007b1d */ /* 0x000fe20000010000 */
[----:B-----5:R-:W-:-:S13]  /*10f0*/  ISETP.GE.U32.AND P0, PT, R0, UR12, PT ;  /* 0x0000000c00007c0c */ /* 0x020fda000bf06070 */
[----:B------:R-:W-:Y:S05]  /*1100*/  @P0 BRA `(.L_x_60) ;  /* 0x0000000000540947 */ /* 0x000fea0003800000 */
[----:B-1-34-:R-:W1:Y:S02]  /*1110*/  LDC.64 R2, c[0x0][0x380] ;  /* 0x0000e000ff027b82 */ /* 0x01ae640000000a00 */
[----:B-1----:R-:W-:-:S06]  /*1120*/  IMAD.WIDE.U32 R2, R0, 0x4, R2 ;  /* 0x0000000400027825 */ /* 0x002fcc00078e0002 */
[----:B------:R-:W3:Y:S01]  /*1130*/  LDG.E R2, desc[UR10][R2.64] ;  /* 0x0000000a02027981 */ /* 0x000ee2000c1e1900 */
[----:B------:R-:W1:Y:S01]  /*1140*/  S2UR UR5, SR_CgaCtaId ;  /* 0x00000000000579c3 */ /* 0x000e620000008800 */
[----:B------:R-:W-:Y:S01]  /*1150*/  UMOV UR4, 0x400 ;  /* 0x0000040000047882 */ /* 0x000fe20000000000 */
[----:B0-----:R-:W-:Y:S02]  /*1160*/  IMAD.MOV.U32 R4, RZ, RZ, 0x3bbb989d ;  /* 0x3bbb989dff047424 */ /* 0x001fe400078e00ff */
[----:B--2---:R-:W-:Y:S01]  /*1170*/  IMAD.MOV.U32 R7, RZ, RZ, 0x437c0000 ;  /* 0x437c0000ff077424 */ /* 0x004fe200078e00ff */
[----:B-1----:R-:W-:-:S09]  /*1180*/  ULEA UR4, UR5, UR4, 0x18 ;  /* 0x0000000405047291 */ /* 0x002fd2000f8ec0ff */
[----:B------:R-:W3:Y:S02]  /*1190*/  LDS R5, [UR4] ;  /* 0x00000004ff057984 */ /* 0x000ee40008000800 */
[----:B---3--:R-:W-:Y:S02]  /*11a0*/  FADD R5, R2, -R5 ;  /* 0x8000000502057221 */ /* 0x008fe40000000000 */
[----:B------:R-:W0:Y:S02]  /*11b0*/  LDC.64 R2, c[0x0][0x388] ;  /* 0x0000e200ff027b82 */ /* 0x000e240000000a00 */
[----:B------:R-:W-:-:S04]  /*11c0*/  FFMA.SAT R4, R5, R4, 0.5 ;  /* 0x3f00000005047423 */ /* 0x000fc80000002004 */
[----:B------:R-:W-:-:S04]  /*11d0*/  FFMA.RM R4, R4, R7, 12582913 ;  /* 0x4b40000104047423 */ /* 0x000fc80000004007 */
[C---:B------:R-:W-:Y:S01]  /*11e0*/  FADD R6, R4.reuse, -12583039 ;  /* 0xcb40007f04067421 */ /* 0x040fe20000000000 */
[----:B------:R-:W-:-:S03]  /*11f0*/  IMAD.SHL.U32 R4, R4, 0x800000, RZ ;  /* 0x0080000004047824 */ /* 0x000fc600078e00ff */
[----:B------:R-:W-:-:S04]  /*1200*/  FFMA R6, R5, 1.4426950216293334961, -R6 ;  /* 0x3fb8aa3b05067823 */ /* 0x000fc80000000806 */
[----:B------:R-:W-:-:S04]  /*1210*/  FFMA R6, R5, 1.925963033500011079e-08, R6 ;  /* 0x32a5706005067823 */ /* 0x000fc80000000006 */
[----:B------:R-:W1:Y:S01]  /*1220*/  MUFU.EX2 R5, R6 ;  /* 0x0000000600057308 */ /* 0x000e620000000800 */
[----:B0-----:R-:W-:-:S04]  /*1230*/  IMAD.WIDE.U32 R2, R0, 0x4, R2 ;  /* 0x0000000400027825 */ /* 0x001fc800078e0002 */
[----:B-1----:R-:W-:-:S05]  /*1240*/  FMUL R5, R4, R5 ;  /* 0x0000000504057220 */ /* 0x002fca0000400000 */
[----:B------:R0:W-:Y:S02]  /*1250*/  STG.E desc[UR10][R2.64], R5 ;  /* 0x0000000502007986 */ /* 0x0001e4000c10190a */
.L_x_60:
[----:B------:R-:W-:Y:S05]  /*1260*/  BSYNC.RECONVERGENT B0 ;  /* 0x0000000000007941 */ /* 0x000fea0003800200 */
.L_x_59:
[----:B------:R-:W-:Y:S01]  /*1270*/  BAR.SYNC.DEFER_BLOCKING 0x0 ;  /* 0x0000000000007b1d */ /* 0x000fe20000010000 */
[----:B------:R-:W-:-:S05]  /*1280*/  ISETP.NE.AND P1, PT, R0, RZ, PT ;  /* 0x000000ff0000720c */ /* 0x000fca0003f25270 */
[----:B------:R-:W-:Y:S08]  /*1290*/  BSSY.RECONVERGENT B0, `(.L_x_61) ;  /* 0x0000071000007945 */ /* 0x000ff00003800200 */
[----:B------:R-:W-:Y:S05]  /*12a0*/  @P1 BRA `(.L_x_62) ;  /* 0x0000000400bc1947 */ /* 0x000fea0003800000 */
[----:B------:R-:W5:Y:S01]  /*12b0*/  S2UR UR5, SR_CgaCtaId ;  /* 0x00000000000579c3 */ /* 0x000f620000008800 */
[----:B------:R-:W-:Y:S01]  /*12c0*/  UMOV UR4, 0x400 ;  /* 0x0000040000047882 */ /* 0x000fe20000000000 */
[----:B------:R-:W-:Y:S02]  /*12d0*/  UISETP.GE.AND UP0, UPT, UR12, 0x1, UPT ;  /* 0x000000010c00788c */ /* 0x000fe4000bf06270 */
[----:B-----5:R-:W-:-:S09]  /*12e0*/  ULEA UR6, UR5, UR4, 0x18 ;  /* 0x0000000405067291 */ /* 0x020fd2000f8ec0ff */
[----:B------:R-:W-:Y:S01]  /*12f0*/  STS [UR6+0x4], RZ ;  /* 0x000004ffff007988 */ /* 0x000fe20008000806 */
[----:B------:R-:W-:Y:S05]  /*1300*/  BRA.U !UP0, `(.L_x_62) ;  /* 0x0000000508a47547 */ /* 0x000fea000b800000 */
[----:B------:R-:W-:Y:S01]  /*1310*/  UISETP.GE.U32.AND UP1, UPT, UR12, 0x10, UPT ;  /* 0x000000100c00788c */ /* 0x000fe2000bf26070 */
[----:B0-234-:R-:W-:Y:S01]  /*1320*/  CS2R R4, SRZ ;  /* 0x0000000000047805 */ /* 0x01dfe2000001ff00 */
[----:B------:R-:W-:-:S04]  /*1330*/  ULOP3.LUT UR7, UR12, 0xf, URZ, 0xc0, !UPT ;  /* 0x0000000f0c077892 */ /* 0x000fc8000f8ec0ff */
[----:B------:R-:W-:-:S03]  /*1340*/  UISETP.NE.AND UP0, UPT, UR7, URZ, UPT ;  /* 0x000000ff0700728c */ /* 0x000fc6000bf05270 */
[----:B------:R-:W-:Y:S08]  /*1350*/  BRA.U !UP1, `(.L_x_63) ;  /* 0x0000000109b87547 */ /* 0x000ff0000b800000 */
[----:B------:R-:W0:Y:S01]  /*1360*/  LDCU.64 UR4, c[0x0][0x388] ;  /* 0x00007100ff0477ac */ /* 0x000e220008000a00 */
[----:B------:R-:W-:Y:S01]  /*1370*/  IMAD.MOV.U32 R4, RZ, RZ, RZ ;  /* 0x000000ffff047224 */ /* 0x000fe200078e00ff */
[----:B------:R-:W-:-:S04]  /*1380*/  ULOP3.LUT UR8, UR12, 0x7ffffff0, URZ, 0xc0, !UPT ;  /* 0x7ffffff00c087892 */ /* 0x000fc8000f8ec0ff */
[----:B------:R-:W-:Y:S02]  /*1390*/  UIADD3 UR9, UPT, UPT, -UR8, URZ, URZ ;  /* 0x000000ff08097290 */ /* 0x000fe4000fffe1ff */
[----:B------:R-:W-:Y:S01]  /*13a0*/  IMAD.U32 R5, RZ, RZ, UR8 ;  /* 0x00000008ff057e24 */ /* 0x000fe2000f8e00ff */
[----:B0-----:R-:W-:-:S04]  /*13b0*/  UIADD3 UR4, UP1, UPT, UR4, 0x20, URZ ;  /* 0x0000002004047890 */ /* 0x001fc8000ff3e0ff */
[----:B------:R-:W-:Y:S02]  /*13c0*/  UIADD3.X UR5, UPT, UPT, URZ, UR5, URZ, UP1, !UPT ;  /* 0x00000005ff057290 */ /* 0x000fe40008ffe4ff */
[----:B------:R-:W-:-:S04]  /*13d0*/  IMAD.U32 R2, RZ, RZ, UR4 ;  /* 0x00000004ff027e24 */ /* 0x000fc8000f8e00ff */
[----:B-1----:R-:W-:-:S07]  /*13e0*/  IMAD.U32 R3, RZ, RZ, UR5 ;  /* 0x00000005ff037e24 */ /* 0x002fce000f8e00ff */
.L_x_64:
        /* <DEDUP_REMOVED lines=16> */
[----:B------:R-:W-:-:S04]  /*14f0*/  UIADD3 UR9, UPT, UPT, UR9, 0x10, URZ ;  /* 0x0000001009097890 */ /* 0x000fc8000fffe0ff */
[----:B------:R-:W-:Y:S01]  /*1500*/  UISETP.NE.AND UP1, UPT, UR9, URZ, UPT ;  /* 0x000000ff0900728c */ /* 0x000fe2000bf25270 */
[----:B0-----:R-:W-:-:S05]  /*1510*/  IADD3 R2, P1, PT, R2, 0x40, RZ ;  /* 0x0000004002027810 */ /* 0x001fca0007f3e0ff */
[----:B------:R-:W-:Y:S02]  /*1520*/  IMAD.X R3, RZ, RZ, R3, P1 ;  /* 0x000000ffff037224 */ /* 0x000fe400008e0603 */
[----:B--2---:R-:W-:-:S04]  /*1530*/  FADD R13, R13, R4 ;  /* 0x000000040d0d7221 */ /* 0x004fc80000000000 */
[----:B---3--:R-:W-:-:S04]  /*1540*/  FADD R13, R13, R14 ;  /* 0x0000000e0d0d7221 */ /* 0x008fc80000000000 */
[----:B----4-:R-:W-:-:S04]  /*1550*/  FADD R13, R13, R16 ;  /* 0x000000100d0d7221 */ /* 0x010fc80000000000 */
[----:B-----5:R-:W-:-:S04]  /*1560*/  FADD R13, R13, R18 ;  /* 0x000000120d0d7221 */ /* 0x020fc80000000000 */
[----:B------:R-:W-:-:S04]  /*1570*/  FADD R13, R13, R20 ;  /* 0x000000140d0d7221 */ /* 0x000fc80000000000 */
        /* <DEDUP_REMOVED lines=10> */
[----:B------:R-:W-:Y:S01]  /*1620*/  FADD R4, R7, R6 ;  /* 0x0000000607047221 */ /* 0x000fe20000000000 */
[----:B------:R-:W-:Y:S06]  /*1630*/  BRA.U UP1, `(.L_x_64) ;  /* 0xfffffffd016c7547 */ /* 0x000fec000b83ffff */
.L_x_63:
[----:B------:R-:W-:Y:S05]  /*1640*/  BRA.U !UP0, `(.L_x_65) ;  /* 0x0000000108d07547 */ /* 0x000fea000b800000 */
[----:B------:R-:W-:Y:S02]  /*1650*/  UISETP.GE.U32.AND UP0, UPT, UR7, 0x8, UPT ;  /* 0x000000080700788c */ /* 0x000fe4000bf06070 */
[----:B------:R-:W-:-:S04]  /*1660*/  ULOP3.LUT UR5, UR12, 0x7, URZ, 0xc0, !UPT ;  /* 0x000000070c057892 */ /* 0x000fc8000f8ec0ff */
[----:B------:R-:W-:-:S03]  /*1670*/  UISETP.NE.AND UP1, UPT, UR5, URZ, UPT ;  /* 0x000000ff0500728c */ /* 0x000fc6000bf25270 */
[----:B------:R-:W-:Y:S08]  /*1680*/  BRA.U !UP0, `(.L_x_66) ;  /* 0x00000001084c7547 */ /* 0x000ff0000b800000 */
[----:B-1----:R-:W0:Y:S02]  /*1690*/  LDC.64 R2, c[0x0][0x388] ;  /* 0x0000e200ff027b82 */ /* 0x002e240000000a00 */
[----:B0-----:R-:W-:-:S05]  /*16a0*/  IMAD.WIDE.U32 R2, R5, 0x4, R2 ;  /* 0x0000000405027825 */ /* 0x001fca00078e0002 */
[----:B------:R-:W2:Y:S04]  /*16b0*/  LDG.E R7, desc[UR10][R2.64] ;  /* 0x0000000a02077981 */ /* 0x000ea8000c1e1900 */
[----:B------:R-:W3:Y:S04]  /*16c0*/  LDG.E R6, desc[UR10][R2.64+0x4] ;  /* 0x0000040a02067981 */ /* 0x000ee8000c1e1900 */
[----:B------:R-:W4:Y:S04]  /*16d0*/  LDG.E R9, desc[UR10][R2.64+0x8] ;  /* 0x0000080a02097981 */ /* 0x000f28000c1e1900 */
[----:B------:R-:W5:Y:S04]  /*16e0*/  LDG.E R11, desc[UR10][R2.64+0xc] ;  /* 0x00000c0a020b7981 */ /* 0x000f68000c1e1900 */
[----:B------:R-:W5:Y:S04]  /*16f0*/  LDG.E R13, desc[UR10][R2.64+0x10] ;  /* 0x0000100a020d7981 */ /* 0x000f68000c1e1900 */
[----:B------:R-:W5:Y:S04]  /*1700*/  LDG.E R15, desc[UR10][R2.64+0x14] ;  /* 0x0000140a020f7981 */ /* 0x000f68000c1e1900 */
[----:B------:R-:W5:Y:S04]  /*1710*/  LDG.E R17, desc[UR10][R2.64+0x18] ;  /* 0x0000180a02117981 */ /* 0x000f68000c1e1900 */
[----:B------:R-:W5:Y:S01]  /*1720*/  LDG.E R19, desc[UR10][R2.64+0x1c] ;  /* 0x00001c0a02137981 */ /* 0x000f62000c1e1900 */
[----:B------:R-:W-:-:S02]  /*1730*/  VIADD R5, R5, 0x8 ;  /* 0x0000000805057836 */ /* 0x000fc40000000000 */
[----:B--2---:R-:W-:-:S04]  /*1740*/  FADD R7, R4, R7 ;  /* 0x0000000704077221 */ /* 0x004fc80000000000 */
[----:B---3--:R-:W-:-:S04]  /*1750*/  FADD R6, R7, R6 ;  /* 0x0000000607067221 */ /* 0x008fc80000000000 */
[----:B----4-:R-:W-:-:S04]  /*1760*/  FADD R6, R6, R9 ;  /* 0x0000000906067221 */ /* 0x010fc80000000000 */
[----:B-----5:R-:W-:-:S04]  /*1770*/  FADD R6, R6, R11 ;  /* 0x0000000b06067221 */ /* 0x020fc80000000000 */
[----:B------:R-:W-:-:S04]  /*1780*/  FADD R6, R6, R13 ;  /* 0x0000000d06067221 */ /* 0x000fc80000000000 */
[----:B------:R-:W-:-:S04]  /*1790*/  FADD R6, R6, R15 ;  /* 0x0000000f06067221 */ /* 0x000fc80000000000 */
[----:B------:R-:W-:-:S04]  /*17a0*/  FADD R6, R6, R17 ;  /* 0x0000001106067221 */ /* 0x000fc80000000000 */
[----:B------:R-:W-:-:S07]  /*17b0*/  FADD R4, R6, R19 ;  /* 0x0000001306047221 */ /* 0x000fce0000000000 */
.L_x_66:
        /* <DEDUP_REMOVED lines=10> */
[----:B------:R-:W5:Y:S01]  /*1860*/  LDG.E R11, desc[UR10][R2.64+0xc] ;  /* 0x00000c0a020b7981 */ /* 0x000f62000c1e1900 */
[----:B------:R-:W-:-:S02]  /*1870*/  VIADD R5, R5, 0x4 ;  /* 0x0000000405057836 */ /* 0x000fc40000000000 */
[----:B--2---:R-:W-:-:S04]  /*1880*/  FADD R7, R4, R7 ;  /* 0x0000000704077221 */ /* 0x004fc80000000000 */
[----:B---3--:R-:W-:-:S04]  /*1890*/  FADD R6, R7, R6 ;  /* 0x0000000607067221 */ /* 0x008fc80000000000 */
[----:B----4-:R-:W-:-:S04]  /*18a0*/  FADD R6, R6, R9 ;  /* 0x0000000906067221 */ /* 0x010fc80000000000 */
[----:B-----5:R-:W-:-:S07]  /*18b0*/  FADD R4, R6, R11 ;  /* 0x0000000b06047221 */ /* 0x020fce0000000000 */
.L_x_67:
[----:B------:R-:W-:Y:S05]  /*18c0*/  BRA.U !UP1, `(.L_x_65) ;  /* 0x0000000109307547 */ /* 0x000fea000b800000 */
[----:B-1----:R-:W0:Y:S01]  /*18d0*/  LDC.64 R2, c[0x0][0x388] ;  /* 0x0000e200ff027b82 */ /* 0x002e220000000a00 */
[----:B------:R-:W-:Y:S01]  /*18e0*/  UIADD3 UR4, UPT, UPT, -UR4, URZ, URZ ;  /* 0x000000ff04047290 */ /* 0x000fe2000fffe1ff */
[----:B0-----:R-:W-:-:S04]  /*18f0*/  IMAD.WIDE.U32 R2, R5, 0x4, R2 ;  /* 0x0000000405027825 */ /* 0x001fc800078e0002 */
[----:B------:R-:W-:-:S07]  /*1900*/  IMAD.MOV.U32 R5, RZ, RZ, R3 ;  /* 0x000000ffff057224 */ /* 0x000fce00078e0003 */
.L_x_68:
[----:B------:R-:W-:-:S06]  /*1910*/  IMAD.MOV.U32 R3, RZ, RZ, R5 ;  /* 0x000000ffff037224 */ /* 0x000fcc00078e0005 */
[----:B------:R0:W2:Y:S01]  /*1920*/  LDG.E R3, desc[UR10][R2.64] ;  /* 0x0000000a02037981 */ /* 0x0000a2000c1e1900 */
[----:B------:R-:W-:-:S04]  /*1930*/  UIADD3 UR4, UPT, UPT, UR4, 0x1, URZ ;  /* 0x0000000104047890 */ /* 0x000fc8000fffe0ff */
[----:B------:R-:W-:Y:S01]  /*1940*/  UISETP.NE.AND UP0, UPT, UR4, URZ, UPT ;  /* 0x000000ff0400728c */ /* 0x000fe2000bf05270 */
[----:B0-----:R-:W-:-:S05]  /*1950*/  IADD3 R2, P1, PT, R2, 0x4, RZ ;  /* 0x0000000402027810 */ /* 0x001fca0007f3e0ff */
[----:B------:R-:W-:Y:S02]  /*1960*/  IMAD.X R5, RZ, RZ, R5, P1 ;  /* 0x000000ffff057224 */ /* 0x000fe400008e0605 */
[----:B--2---:R-:W-:Y:S01]  /*1970*/  FADD R4, R3, R4 ;  /* 0x0000000403047221 */ /* 0x004fe20000000000 */
[----:B------:R-:W-:Y:S06]  /*1980*/  BRA.U UP0, `(.L_x_68) ;  /* 0xfffffffd00e07547 */ /* 0x000fec000b83ffff */
.L_x_65:
[----:B------:R0:W-:Y:S02]  /*1990*/  STS [UR6+0x4], R4 ;  /* 0x00000404ff007988 */ /* 0x0001e40008000806 */
.L_x_62:
[----:B------:R-:W-:Y:S05]  /*19a0*/  BSYNC.RECONVERGENT B0 ;  /* 0x0000000000007941 */ /* 0x000fea0003800200 */
.L_x_61:
[----:B------:R-:W-:Y:S06]  /*19b0*/  BAR.SYNC.DEFER_BLOCKING 0x0 ;  /* 0x0000000000007b1d */ /* 0x000fec0000010000 */
[----:B------:R-:W-:Y:S05]  /*19c0*/  @P0 EXIT ;  /* 0x000000000000094d */ /* 0x000fea0003800000 */
[----:B0-234-:R-:W0:Y:S02]  /*19d0*/  LDC.64 R4, c[0x0][0x388] ;  /* 0x0000e200ff047b82 */ /* 0x01de240000000a00 */
[----:B0-----:R-:W-:-:S05]  /*19e0*/  IMAD.WIDE.U32 R4, R0, 0x4, R4 ;  /* 0x0000000400047825 */ /* 0x001fca00078e0004 */
[----:B------:R-:W2:Y:S01]  /*19f0*/  LDG.E R0, desc[UR10][R4.64] ;  /* 0x0000000a04007981 */ /* 0x000ea2000c1e1900 */
[----:B------:R-:W0:Y:S01]  /*1a00*/  S2UR UR5, SR_CgaCtaId ;  /* 0x00000000000579c3 */ /* 0x000e220000008800 */
[----:B------:R-:W-:Y:S01]  /*1a10*/  UMOV UR4, 0x400 ;  /* 0x0000040000047882 */ /* 0x000fe20000000000 */
[----:B------:R-:W-:Y:S01]  /*1a20*/  BSSY.RECONVERGENT B0, `(.L_x_69) ;  /* 0x000000e000007945 */ /* 0x000fe20003800200 */
[----:B0-----:R-:W-:-:S09]  /*1a30*/  ULEA UR4, UR5, UR4, 0x18 ;  /* 0x0000000405047291 */ /* 0x001fd2000f8ec0ff */
[----:B-1----:R-:W0:Y:S02]  /*1a40*/  LDS R3, [UR4+0x4] ;  /* 0x00000404ff037984 */ /* 0x002e240008000800 */
[----:B0-----:R-:W0:Y:S02]  /*1a50*/  MUFU.RCP R2, R3 ;  /* 0x0000000300027308 */ /* 0x001e240000001000 */
[----:B0-----:R-:W-:-:S04]  /*1a60*/  FFMA R7, -R3, R2, 1 ;  /* 0x3f80000003077423 */ /* 0x001fc80000000102 */
[----:B------:R-:W-:Y:S02]  /*1a70*/  FFMA R7, R2, R7, R2 ;  /* 0x0000000702077223 */ /* 0x000fe40000000002 */
[----:B--2---:R-:W0:Y:S02]  /*1a80*/  FCHK P0, R0, R3 ;  /* 0x0000000300007302 */ /* 0x004e240000000000 */
[----:B------:R-:W-:-:S04]  /*1a90*/  FFMA R2, R0, R7, RZ ;  /* 0x0000000700027223 */ /* 0x000fc800000000ff */
[----:B------:R-:W-:-:S04]  /*1aa0*/  FFMA R6, -R3, R2, R0 ;  /* 0x0000000203067223 */ /* 0x000fc80000000100 */
[----:B------:R-:W-:Y:S01]  /*1ab0*/  FFMA R7, R7, R6, R2 ;  /* 0x0000000607077223 */ /* 0x000fe20000000002 */
[----:B0-----:R-:W-:Y:S06]  /*1ac0*/  @!P0 BRA `(.L_x_70) ;  /* 0x00000000000c8947 */ /* 0x001fec0003800000 */
[----:B------:R-:W-:-:S07]  /*1ad0*/  MOV R2, 0x1af0 ;  /* 0x00001af000027802 */ /* 0x000fce0000000f00 */
[----:B------:R-:W-:Y:S05]  /*1ae0*/  CALL.REL.NOINC `($__internal_0_$__cuda_sm3x_div_rn_noftz_f32_slowpath) ;  /* 0x0000000000107944 */ /* 0x000fea0003c00000 */
[----:B------:R-:W-:-:S07]  /*1af0*/  IMAD.MOV.U32 R7, RZ, RZ, R0 ;  /* 0x000000ffff077224 */ /* 0x000fce00078e0000 */
.L_x_70:
[----:B------:R-:W-:Y:S05]  /*1b00*/  BSYNC.RECONVERGENT B0 ;  /* 0x0000000000007941 */ /* 0x000fea0003800200 */
.L_x_69:
[----:B------:R-:W-:Y:S01]  /*1b10*/  STG.E desc[UR10][R4.64], R7 ;  /* 0x0000000704007986 */ /* 0x000fe2000c10190a */
[----:B------:R-:W-:Y:S05]  /*1b20*/  EXIT ;  /* 0x000000000000794d */ /* 0x000fea0003800000 */
        .weak           $__internal_0_$__cuda_sm3x_div_rn_noftz_f32_slowpath
        .type           $__internal_0_$__cuda_sm3x_div_rn_noftz_f32_slowpath,@function
        .size           $__internal_0_$__cuda_sm3x_div_rn_noftz_f32_slowpath,(.L_x_83 - $__internal_0_$__cuda_sm3x_div_rn_noftz_f32_slowpath)
$__internal_0_$__cuda_sm3x_div_rn_noftz_f32_slowpath:
[--C-:B------:R-:W-:Y:S01]  /*1b30*/  SHF.R.U32.HI R7, RZ, 0x17, R3.reuse ;  /* 0x00000017ff077819 */ /* 0x100fe20000011603 */
[----:B------:R-:W-:Y:S01]  /*1b40*/  BSSY.RECONVERGENT B1, `(.L_x_71) ;  /* 0x0000064000017945 */ /* 0x000fe20003800200 */
[--C-:B------:R-:W-:Y:S01]  /*1b50*/  SHF.R.U32.HI R6, RZ, 0x17, R0.reuse ;  /* 0x00000017ff067819 */ /* 0x100fe20000011600 */
[----:B------:R-:W-:Y:S01]  /*1b60*/  IMAD.MOV.U32 R8, RZ, RZ, R0 ;  /* 0x000000ffff087224 */ /* 0x000fe200078e0000 */
[----:B------:R-:W-:Y:S01]  /*1b70*/  LOP3.LUT R7, R7, 0xff, RZ, 0xc0, !PT ;  /* 0x000000ff07077812 */ /* 0x000fe200078ec0ff */
[----:B------:R-:W-:Y:S01]  /*1b80*/  IMAD.MOV.U32 R9, RZ, RZ, R3 ;  /* 0x000000ffff097224 */ /* 0x000fe200078e0003 */
[----:B------:R-:W-:-:S03]  /*1b90*/  LOP3.LUT R6, R6, 0xff, RZ, 0xc0, !PT ;  /* 0x000000ff06067812 */ /* 0x000fc600078ec0ff */
[----:B------:R-:W-:Y:S02]  /*1ba0*/  VIADD R12, R7, 0xffffffff ;  /* 0xffffffff070c7836 */ /* 0x000fe40000000000 */
[----:B------:R-:W-:-:S03]  /*1bb0*/  VIADD R11, R6, 0xffffffff ;  /* 0xffffffff060b7836 */ /* 0x000fc60000000000 */
[----:B------:R-:W-:-:S04]  /*1bc0*/  ISETP.GT.U32.AND P0, PT, R12, 0xfd, PT ;  /* 0x000000fd0c00780c */ /* 0x000fc80003f04070 */
[----:B------:R-:W-:-:S13]  /*1bd0*/  ISETP.GT.U32.OR P0, PT, R11, 0xfd, P0 ;  /* 0x000000fd0b00780c */ /* 0x000fda0000704470 */
[----:B------:R-:W-:Y:S01]  /*1be0*/  @!P0 IMAD.MOV.U32 R10, RZ, RZ, RZ ;  /* 0x000000ffff0a8224 */ /* 0x000fe200078e00ff */
[----:B------:R-:W-:Y:S06]  /*1bf0*/  @!P0 BRA `(.L_x_72) ;  /* 0x00000000005c8947 */ /* 0x000fec0003800000 */
[----:B------:R-:W-:Y:S02]  /*1c00*/  FSETP.GTU.FTZ.AND P0, PT, |R0|, +INF , PT ;  /* 0x7f8000000000780b */ /* 0x000fe40003f1c200 */
[----:B------:R-:W-:-:S04]  /*1c10*/  FSETP.GTU.FTZ.AND P1, PT, |R3|, +INF , PT ;  /* 0x7f8000000300780b */ /* 0x000fc80003f3c200 */
[----:B------:R-:W-:-:S13]  /*1c20*/  PLOP3.LUT P0, PT, P0, P1, PT, 0xf8, 0x8f ;  /* 0x00000000008f781c */ /* 0x000fda0000703f70 */
[----:B------:R-:W-:Y:S05]  /*1c30*/  @P0 BRA `(.L_x_73) ;  /* 0x00000004004c0947 */ /* 0x000fea0003800000 */
[----:B------:R-:W-:-:S13]  /*1c40*/  LOP3.LUT P0, RZ, R9, 0x7fffffff, R8, 0xc8, !PT ;  /* 0x7fffffff09ff7812 */ /* 0x000fda000780c808 */
[----:B------:R-:W-:Y:S05]  /*1c50*/  @!P0 BRA `(.L_x_74) ;  /* 0x00000004003c8947 */ /* 0x000fea0003800000 */
[C---:B------:R-:W-:Y:S02]  /*1c60*/  FSETP.NEU.FTZ.AND P2, PT, |R0|.reuse, +INF , PT ;  /* 0x7f8000000000780b */ /* 0x040fe40003f5d200 */
[----:B------:R-:W-:Y:S02]  /*1c70*/  FSETP.NEU.FTZ.AND P0, PT, |R3|, +INF , PT ;  /* 0x7f8000000300780b */ /* 0x000fe40003f1d200 */
[----:B------:R-:W-:-:S11]  /*1c80*/  FSETP.NEU.FTZ.AND P1, PT, |R0|, +INF , PT ;  /* 0x7f8000000000780b */ /* 0x000fd60003f3d200 */
[----:B------:R-:W-:Y:S05]  /*1c90*/  @!P0 BRA !P2, `(.L_x_74) ;  /* 0x00000004002c8947 */ /* 0x000fea0005000000 */
[----:B------:R-:W-:-:S04]  /*1ca0*/  LOP3.LUT P2, RZ, R8, 0x7fffffff, RZ, 0xc0, !PT ;  /* 0x7fffffff08ff7812 */ /* 0x000fc8000784c0ff */
[----:B------:R-:W-:-:S13]  /*1cb0*/  PLOP3.LUT P0, PT, P0, P2, PT, 0x2f, 0xf2 ;  /* 0x0000000000f2781c */ /* 0x000fda0000704577 */
[----:B------:R-:W-:Y:S05]  /*1cc0*/  @P0 BRA `(.L_x_75) ;  /* 0x0000000400180947 */ /* 0x000fea0003800000 */
[----:B------:R-:W-:-:S04]  /*1cd0*/  LOP3.LUT P0, RZ, R9, 0x7fffffff, RZ, 0xc0, !PT ;  /* 0x7fffffff09ff7812 */ /* 0x000fc8000780c0ff */
[----:B------:R-:W-:-:S13]  /*1ce0*/  PLOP3.LUT P0, PT, P1, P0, PT, 0x2f, 0xf2 ;  /* 0x0000000000f2781c */ /* 0x000fda0000f00577 */
[----:B------:R-:W-:Y:S05]  /*1cf0*/  @P0 BRA `(.L_x_76) ;  /* 0x0000000400000947 */ /* 0x000fea0003800000 */
[----:B------:R-:W-:Y:S02]  /*1d00*/  ISETP.GE.AND P0, PT, R11, RZ, PT ;  /* 0x000000ff0b00720c */ /* 0x000fe40003f06270 */
[----:B------:R-:W-:-:S11]  /*1d10*/  ISETP.GE.AND P1, PT, R12, RZ, PT ;  /* 0x000000ff0c00720c */ /* 0x000fd60003f26270 */
[----:B------:R-:W-:Y:S02]  /*1d20*/  @P0 IMAD.MOV.U32 R10, RZ, RZ, RZ ;  /* 0x000000ffff0a0224 */ /* 0x000fe400078e00ff */
[----:B------:R-:W-:Y:S01]  /*1d30*/  @!P0 FFMA R8, R0, 1.84467440737095516160e+19, RZ ;  /* 0x5f80000000088823 */ /* 0x000fe200000000ff */
[----:B------:R-:W-:Y:S02]  /*1d40*/  @!P0 IMAD.MOV.U32 R10, RZ, RZ, -0x40 ;  /* 0xffffffc0ff0a8424 */ /* 0x000fe400078e00ff */
[----:B------:R-:W-:Y:S02]  /*1d50*/  @!P1 FFMA R9, R3, 1.84467440737095516160e+19, RZ ;  /* 0x5f80000003099823 */ /* 0x000fe400000000ff */
[----:B------:R-:W-:-:S07]  /*1d60*/  @!P1 VIADD R10, R10, 0x40 ;  /* 0x000000400a0a9836 */ /* 0x000fce0000000000 */
.L_x_72:
[----:B------:R-:W-:Y:S01]  /*1d70*/  LEA R0, R7, 0xc0800000, 0x17 ;  /* 0xc080000007007811 */ /* 0x000fe200078eb8ff */
[----:B------:R-:W-:Y:S01]  /*1d80*/  VIADD R6, R6, 0xffffff81 ;  /* 0xffffff8106067836 */ /* 0x000fe20000000000 */
[----:B------:R-:W-:Y:S03]  /*1d90*/  BSSY.RECONVERGENT B2, `(.L_x_77) ;  /* 0x0000035000027945 */ /* 0x000fe60003800200 */
[----:B------:R-:W-:Y:S01]  /*1da0*/  IMAD.IADD R9, R9, 0x1, -R0 ;  /* 0x0000000109097824 */ /* 0x000fe200078e0a00 */
[C---:B------:R-:W-:Y:S01]  /*1db0*/  IADD3 R7, PT, PT, R6.reuse, 0x7f, -R7 ;  /* 0x0000007f06077810 */ /* 0x040fe20007ffe807 */
[----:B------:R-:W-:Y:S02]  /*1dc0*/  IMAD R0, R6, -0x800000, R8 ;  /* 0xff80000006007824 */ /* 0x000fe400078e0208 */
[----:B------:R-:W0:Y:S01]  /*1dd0*/  MUFU.RCP R3, R9 ;  /* 0x0000000900037308 */ /* 0x000e220000001000 */
[----:B------:R-:W-:Y:S01]  /*1de0*/  FADD.FTZ R11, -R9, -RZ ;  /* 0x800000ff090b7221 */ /* 0x000fe20000010100 */
[----:B------:R-:W-:-:S03]  /*1df0*/  IMAD.IADD R7, R7, 0x1, R10 ;  /* 0x0000000107077824 */ /* 0x000fc600078e020a */
[----:B0-----:R-:W-:-:S04]  /*1e00*/  FFMA R12, R3, R11, 1 ;  /* 0x3f800000030c7423 */ /* 0x001fc8000000000b */
[----:B------:R-:W-:-:S04]  /*1e10*/  FFMA R12, R3, R12, R3 ;  /* 0x0000000c030c7223 */ /* 0x000fc80000000003 */
[----:B------:R-:W-:-:S04]  /*1e20*/  FFMA R3, R0, R12, RZ ;  /* 0x0000000c00037223 */ /* 0x000fc800000000ff */
[----:B------:R-:W-:-:S04]  /*1e30*/  FFMA R8, R11, R3, R0 ;  /* 0x000000030b087223 */ /* 0x000fc80000000000 */
[----:B------:R-:W-:-:S04]  /*1e40*/  FFMA R13, R12, R8, R3 ;  /* 0x000000080c0d7223 */ /* 0x000fc80000000003 */
[----:B------:R-:W-:-:S04]  /*1e50*/  FFMA R8, R11, R13, R0 ;  /* 0x0000000d0b087223 */ /* 0x000fc80000000000 */
[----:B------:R-:W-:-:S05]  /*1e60*/  FFMA R0, R12, R8, R13 ;  /* 0x000000080c007223 */ /* 0x000fca000000000d */
[----:B------:R-:W-:-:S04]  /*1e70*/  SHF.R.U32.HI R3, RZ, 0x17, R0 ;  /* 0x00000017ff037819 */ /* 0x000fc80000011600 */
[----:B------:R-:W-:-:S05]  /*1e80*/  LOP3.LUT R3, R3, 0xff, RZ, 0xc0, !PT ;  /* 0x000000ff03037812 */ /* 0x000fca00078ec0ff */
[----:B------:R-:W-:-:S04]  /*1e90*/  IMAD.IADD R9, R3, 0x1, R7 ;  /* 0x0000000103097824 */ /* 0x000fc800078e0207 */
[----:B------:R-:W-:-:S05]  /*1ea0*/  VIADD R3, R9, 0xffffffff ;  /* 0xffffffff09037836 */ /* 0x000fca0000000000 */
[----:B------:R-:W-:-:S13]  /*1eb0*/  ISETP.GE.U32.AND P0, PT, R3, 0xfe, PT ;  /* 0x000000fe0300780c */ /* 0x000fda0003f06070 */
[----:B------:R-:W-:Y:S05]  /*1ec0*/  @!P0 BRA `(.L_x_78) ;  /* 0x0000000000808947 */ /* 0x000fea0003800000 */
[----:B------:R-:W-:-:S13]  /*1ed0*/  ISETP.GT.AND P0, PT, R9, 0xfe, PT ;  /* 0x000000fe0900780c */ /* 0x000fda0003f04270 */
[----:B------:R-:W-:Y:S05]  /*1ee0*/  @P0 BRA `(.L_x_79) ;  /* 0x00000000006c0947 */ /* 0x000fea0003800000 */
[----:B------:R-:W-:-:S13]  /*1ef0*/  ISETP.GE.AND P0, PT, R9, 0x1, PT ;  /* 0x000000010900780c */ /* 0x000fda0003f06270 */
[----:B------:R-:W-:Y:S05]  /*1f00*/  @P0 BRA `(.L_x_80) ;  /* 0x0000000000740947 */ /* 0x000fea0003800000 */
[----:B------:R-:W-:Y:S02]  /*1f10*/  ISETP.GE.AND P0, PT, R9, -0x18, PT ;  /* 0xffffffe80900780c */ /* 0x000fe40003f06270 */
[----:B------:R-:W-:-:S11]  /*1f20*/  LOP3.LUT R0, R0, 0x80000000, RZ, 0xc0, !PT ;  /* 0x8000000000007812 */ /* 0x000fd600078ec0ff */
[----:B------:R-:W-:Y:S05]  /*1f30*/  @!P0 BRA `(.L_x_80) ;  /* 0x0000000000688947 */ /* 0x000fea0003800000 */
[CCC-:B------:R-:W-:Y:S01]  /*1f40*/  FFMA.RZ R3, R12.reuse, R8.reuse, R13.reuse ;  /* 0x000000080c037223 */ /* 0x1c0fe2000000c00d */
[CCC-:B------:R-:W-:Y:S01]  /*1f50*/  FFMA.RM R6, R12.reuse, R8.reuse, R13.reuse ;  /* 0x000000080c067223 */ /* 0x1c0fe2000000400d */
[C---:B------:R-:W-:Y:S02]  /*1f60*/  ISETP.NE.AND P2, PT, R9.reuse, RZ, PT ;  /* 0x000000ff0900720c */ /* 0x040fe40003f45270 */
[----:B------:R-:W-:Y:S02]  /*1f70*/  ISETP.NE.AND P1, PT, R9, RZ, PT ;  /* 0x000000ff0900720c */ /* 0x000fe40003f25270 */
[----:B------:R-:W-:Y:S01]  /*1f80*/  LOP3.LUT R7, R3, 0x7fffff, RZ, 0xc0, !PT ;  /* 0x007fffff03077812 */ /* 0x000fe200078ec0ff */
[----:B------:R-:W-:Y:S01]  /*1f90*/  FFMA.RP R3, R12, R8, R13 ;  /* 0x000000080c037223 */ /* 0x000fe2000000800d */
[----:B------:R-:W-:Y:S02]  /*1fa0*/  VIADD R8, R9, 0x20 ;  /* 0x0000002009087836 */ /* 0x000fe40000000000 */
[----:B------:R-:W-:Y:S01]  /*1fb0*/  LOP3.LUT R7, R7, 0x800000, RZ, 0xfc, !PT ;  /* 0x0080000007077812 */ /* 0x000fe200078efcff */
[----:B------:R-:W-:Y:S01]  /*1fc0*/  IMAD.MOV R9, RZ, RZ, -R9 ;  /* 0x000000ffff097224 */ /* 0x000fe200078e0a09 */
[----:B------:R-:W-:-:S02]  /*1fd0*/  FSETP.NEU.FTZ.AND P0, PT, R3, R6, PT ;  /* 0x000000060300720b */ /* 0x000fc40003f1d000 */
[----:B------:R-:W-:Y:S02]  /*1fe0*/  SHF.L.U32 R8, R7, R8, RZ ;  /* 0x0000000807087219 */ /* 0x000fe400000006ff */
[----:B------:R-:W-:Y:S02]  /*1ff0*/  SEL R6, R9, RZ, P2 ;  /* 0x000000ff09067207 */ /* 0x000fe40001000000 */
[----:B------:R-:W-:Y:S02]  /*2000*/  ISETP.NE.AND P1, PT, R8, RZ, P1 ;  /* 0x000000ff0800720c */ /* 0x000fe40000f25270 */
[----:B------:R-:W-:Y:S02]  /*2010*/  SHF.R.U32.HI R6, RZ, R6, R7 ;  /* 0x00000006ff067219 */ /* 0x000fe40000011607 */
[----:B------:R-:W-:Y:S02]  /*2020*/  PLOP3.LUT P0, PT, P0, P1, PT, 0xf8, 0x8f ;  /* 0x00000000008f781c */ /* 0x000fe40000703f70 */
[----:B------:R-:W-:-:S02]  /*2030*/  SHF.R.U32.HI R8, RZ, 0x1, R6 ;  /* 0x00000001ff087819 */ /* 0x000fc40000011606 */
[----:B------:R-:W-:-:S04]  /*2040*/  SEL R3, RZ, 0x1, !P0 ;  /* 0x00000001ff037807 */ /* 0x000fc80004000000 */
[----:B------:R-:W-:-:S04]  /*2050*/  LOP3.LUT R3, R3, 0x1, R8, 0xf8, !PT ;  /* 0x0000000103037812 */ /* 0x000fc800078ef808 */
[----:B------:R-:W-:-:S05]  /*2060*/  LOP3.LUT R3, R3, R6, RZ, 0xc0, !PT ;  /* 0x0000000603037212 */ /* 0x000fca00078ec0ff */
[----:B------:R-:W-:-:S05]  /*2070*/  IMAD.IADD R3, R8, 0x1, R3 ;  /* 0x0000000108037824 */ /* 0x000fca00078e0203 */
[----:B------:R-:W-:Y:S01]  /*2080*/  LOP3.LUT R0, R3, R0, RZ, 0xfc, !PT ;  /* 0x0000000003007212 */ /* 0x000fe200078efcff */
[----:B------:R-:W-:Y:S06]  /*2090*/  BRA `(.L_x_80) ;  /* 0x0000000000107947 */ /* 0x000fec0003800000 */
.L_x_79:
[----:B------:R-:W-:-:S04]  /*20a0*/  LOP3.LUT R0, R0, 0x80000000, RZ, 0xc0, !PT ;  /* 0x8000000000007812 */ /* 0x000fc800078ec0ff */
[----:B------:R-:W-:Y:S01]  /*20b0*/  LOP3.LUT R0, R0, 0x7f800000, RZ, 0xfc, !PT ;  /* 0x7f80000000007812 */ /* 0x000fe200078efcff */
[----:B------:R-:W-:Y:S06]  /*20c0*/  BRA `(.L_x_80) ;  /* 0x0000000000047947 */ /* 0x000fec0003800000 */
.L_x_78:
[----:B------:R-:W-:-:S07]  /*20d0*/  IMAD R0, R7, 0x800000, R0 ;  /* 0x0080000007007824 */ /* 0x000fce00078e0200 */
.L_x_80:
[----:B------:R-:W-:Y:S05]  /*20e0*/  BSYNC.RECONVERGENT B2 ;  /* 0x0000000000027941 */ /* 0x000fea0003800200 */
.L_x_77:
[----:B------:R-:W-:Y:S05]  /*20f0*/  BRA `(.L_x_81) ;  /* 0x0000000000207947 */ /* 0x000fea0003800000 */
.L_x_76:
[----:B------:R-:W-:-:S04]  /*2100*/  LOP3.LUT R0, R9, 0x80000000, R8, 0x48, !PT ;  /* 0x8000000009007812 */ /* 0x000fc800078e4808 */
[----:B------:R-:W-:Y:S01]  /*2110*/  LOP3.LUT R0, R0, 0x7f800000, RZ, 0xfc, !PT ;  /* 0x7f80000000007812 */ /* 0x000fe200078efcff */
[----:B------:R-:W-:Y:S06]  /*2120*/  BRA `(.L_x_81) ;  /* 0x0000000000147947 */ /* 0x000fec0003800000 */
.L_x_75:
[----:B------:R-:W-:Y:S01]  /*2130*/  LOP3.LUT R0, R9, 0x80000000, R8, 0x48, !PT ;  /* 0x8000000009007812 */ /* 0x000fe200078e4808 */
[----:B------:R-:W-:Y:S06]  /*2140*/  BRA `(.L_x_81) ;  /* 0x00000000000c7947 */ /* 0x000fec0003800000 */
.L_x_74:
[----:B------:R-:W0:Y:S01]  /*2150*/  MUFU.RSQ R0, -QNAN ;  /* 0xffc0000000007908 */ /* 0x000e220000001400 */
[----:B------:R-:W-:Y:S05]  /*2160*/  BRA `(.L_x_81) ;  /* 0x0000000000047947 */ /* 0x000fea0003800000 */
.L_x_73:
[----:B------:R-:W-:-:S07]  /*2170*/  FADD.FTZ R0, R0, R3 ;  /* 0x0000000300007221 */ /* 0x000fce0000010000 */
.L_x_81:
[----:B------:R-:W-:Y:S05]  /*2180*/  BSYNC.RECONVERGENT B1 ;  /* 0x0000000000017941 */ /* 0x000fea0003800200 */
.L_x_71:
[----:B------:R-:W-:-:S04]  /*2190*/  IMAD.MOV.U32 R3, RZ, RZ, 0x0 ;  /* 0x00000000ff037424 */ /* 0x000fc800078e00ff */
[----:B0-----:R-:W-:Y:S05]  /*21a0*/  RET.REL.NODEC R2 `(_Z14softmax_kernelPKfPfi) ;  /* 0xffffffdc02947950 */ /* 0x001fea0003c3ffff */
.L_x_82:
        /* <DEDUP_REMOVED lines=13> */
.L_x_83:


//--------------------- .nv.shared.reserved.0     --------------------------
	.section	.nv.shared.reserved.0,"aw",@nobits
	.weak		__nv_reservedSMEM_offset_0_alias
	.size		__nv_reservedSMEM_offset_0_alias, 0, 64
	.other		__nv_reservedSMEM_offset_0_alias,@"STO_CUDA_RESERVED_SHARED STV_DEFAULT"
__nv_reservedSMEM_offset_0_alias:
	.zero		0
	.zero		64


//--------------------- .nv.shared._Z19conv1_shared_kernelPKfS0_S0_Pf --------------------------
	.section	.nv.shared._Z19conv1_shared_kernelPKfS0_S0_Pf,"aw",@nobits
	.sectionflags	@""
	.align	4
.nv.shared._Z19conv1_shared_kernelPKfS0_S0_Pf:
	.zero		5120


//--------------------- .nv.shared._Z19conv2_shared_kernelPKfS0_S0_Pf --------------------------
	.section	.nv.shared._Z19conv2_shared_kernelPKfS0_S0_Pf,"aw",@nobits
	.sectionflags	@""
	.align	4
.nv.shared._Z19conv2_shared_kernelPKfS0_S0_Pf:
	.zero		7168


//--------------------- .nv.shared._Z19pool2_shared_kernelPKfPf --------------------------
	.section	.nv.shared._Z19pool2_shared_kernelPKfPf,"aw",@nobits
	.sectionflags	@""
	.align	4
.nv.shared._Z19pool2_shared_kernelPKfPf:
	.zero		1424


//--------------------- .nv.shared._Z14softmax_kernelPKfPfi --------------------------
	.section	.nv.shared._Z14softmax_kernelPKfPfi,"aw",@nobits
	.sectionflags	@""
	.align	4
.nv.shared._Z14softmax_kernelPKfPfi:
	.zero		1032


//--------------------- .nv.constant0._Z19pool1_shared_kernelPKfPf --------------------------
	.section	.nv.constant0._Z19pool1_shared_kernelPKfPf,"a",@progbits
	.sectionflags	@""
	.align	4
.nv.constant0._Z19pool1_shared_kernelPKfPf:
	.zero		912


//--------------------- .nv.constant0._Z19conv1_shared_kernelPKfS0_S0_Pf --------------------------
	.section	.nv.constant0._Z19conv1_shared_kernelPKfS0_S0_Pf,"a",@progbits
	.sectionflags	@""
	.align	4
.nv.constant0._Z19conv1_shared_kernelPKfS0_S0_Pf:
	.zero		928


//--------------------- .nv.constant0._Z19conv2_shared_kernelPKfS0_S0_Pf --------------------------
	.section	.nv.constant0._Z19conv2_shared_kernelPKfS0_S0_Pf,"a",@progbits
	.sectionflags	@""
	.align	4
.nv.constant0._Z19conv2_shared_kernelPKfS0_S0_Pf:
	.zero		928


//--------------------- .nv.constant0._Z19pool2_shared_kernelPKfPf --------------------------
	.section	.nv.constant0._Z19pool2_shared_kernelPKfPf,"a",@progbits
	.sectionflags	@""
	.align	4
.nv.constant0._Z19pool2_shared_kernelPKfPf:
	.zero		912


//--------------------- .nv.constant0._Z13flatten_pool2PKfPf --------------------------
	.section	.nv.constant0._Z13flatten_pool2PKfPf,"a",@progbits
	.sectionflags	@""
	.align	4
.nv.constant0._Z13flatten_pool2PKfPf:
	.zero		912


//--------------------- .nv.constant0._Z10fc1_kernelPKfS0_S0_Pf --------------------------
	.section	.nv.constant0._Z10fc1_kernelPKfS0_S0_Pf,"a",@progbits
	.sectionflags	@""
	.align	4
.nv.constant0._Z10fc1_kernelPKfS0_S0_Pf:
	.zero		928


//--------------------- .nv.constant0._Z10fc2_kernelPKfS0_S0_Pf --------------------------
	.section	.nv.constant0._Z10fc2_kernelPKfS0_S0_Pf,"a",@progbits
	.sectionflags	@""
	.align	4
.nv.constant0._Z10fc2_kernelPKfS0_S0_Pf:
	.zero		928


//--------------------- .nv.constant0._Z10fc3_kernelPKfS0_S0_Pf --------------------------
	.section	.nv.constant0._Z10fc3_kernelPKfS0_S0_Pf,"a",@progbits
	.sectionflags	@""
	.align	4
.nv.constant0._Z10fc3_kernelPKfS0_S0_Pf:
	.zero		928


//--------------------- .nv.constant0._Z14softmax_kernelPKfPfi --------------------------
	.section	.nv.constant0._Z14softmax_kernelPKfPfi,"a",@progbits
	.sectionflags	@""
	.align	4
.nv.constant0._Z14softmax_kernelPKfPfi:
	.zero		916


//--------------------- SYMBOLS --------------------------

	.type		.nv.reservedSmem.offset0,@object
	.size		.nv.reservedSmem.offset0,0x4
	.type		.nv.reservedSmem.cap,@object
	.size		.nv.reservedSmem.cap,0x4
